	.target	sm_100a

	.elftype	@"ET_EXEC"


//--------------------- .note.nv.tkinfo           --------------------------
	.section	.note.nv.tkinfo,"",@"SHT_NOTE"
	.sectionflags	@"SHF_NOTE_NV_TKINFO"
	.tkinfo
        /*0018*/ 	.word	0x00000002
        /*0030*/ 	.string	""
        /*0030*/ 	.string	"ptxas"
        /*0030*/ 	.string	"Cuda compilation tools, release 13.0, V13.0.88"
        /*0030*/ 	.string	"Build cuda_13.0.r13.0/compiler.36424714_0"
        /*0030*/ 	.string	"-arch sm_100a -m 64 "



//--------------------- .note.nv.cuinfo           --------------------------
	.section	.note.nv.cuinfo,"",@"SHT_NOTE"
	.sectionflags	@"SHF_NOTE_NV_CUINFO"
        /*0018*/ 	.short	0x0002
        /*001a*/ 	.short	0x0064
        /*001c*/ 	.short	0x0082
	.zero		2


//--------------------- .nv.info                  --------------------------
	.section	.nv.info,"",@"SHT_CUDA_INFO"
	.align	4


	//----- nvinfo : EIATTR_REGCOUNT
	.align		4
        /*0000*/ 	.byte	0x04, 0x2f
        /*0002*/ 	.short	(.L_19 - .L_18)
	.align		4
.L_18:
        /*0004*/ 	.word	index@(_ZN7cutlass13device_kernelINS_4gemm6kernel13GemmUniversalIN4cute5tupleIJiiiiEEENS1_10collective13CollectiveMmaINS1_35MainloopSm100TmaUmmaWarpSpecializedILi13ELi2ELi4ENS5_IJNS4_1CILi4EEESB_NSA_ILi1EEEEEEEENS5_IJNSA_ILi128EEESF_NSA_ILi64EEEEEENS_6half_tENS5_IJlSC_lEEESI_SJ_NS4_8TiledMMAINS4_8MMA_AtomIJNS4_26SM100_MMA_F16BF16_2x1SM_SSISI_SI_fLi128ELi128ELNS4_4UMMA5MajorE0ELSO_0ELNSN_7ScaleInE0ELSP_0EEEEEENS4_6LayoutINS5_IJSC_SC_SC_EEENS5_IJNSA_ILi0EEESU_SU_EEEEENS5_IJNS4_10UnderscoreESX_SX_EEEEENS4_28SM100_TMA_2SM_LOAD_MULTICASTENS4_14ComposedLayoutINS4_7SwizzleILi3ELi4ELi3EEENS4_18smem_ptr_flag_bitsILi16EEENSS_INS5_IJNSA_ILi8EEESG_EEENS5_IJSG_SC_EEEEEEEvNS4_8identityES10_S1A_vS1B_EENS_8epilogue10collective18CollectiveEpilogueINS1D_23Sm100TmaWarpSpecializedILi4ELi2ELi16ELb1ELb0EEEJNS5_IJSG_SF_SG_EEENS5_IJNSS_ISG_SC_EENSS_INS5_IJNSA_ILi16EEENSA_ILi2EEEEEENS5_IJSC_SG_EEEEEEEESI_SJ_SI_SJ_NS1D_6fusion15FusionCallbacksIS1H_NS1Q_17LinearCombinationISI_fSI_fLNS_15FloatRoundStyleE2EEES1I_S1P_JEEENS4_5SM1004TMEM4LOAD26SM100_TMEM_LOAD_32dp32b16xENS4_13SM90_TMA_LOADENS11_INS12_ILi1ELi4ELi3EEES15_NSS_INS5_IJS16_S1K_EEENS5_IJS1K_SC_EEEEEEENS4_39AutoVectorizingCopyWithAssumedAlignmentILi128EEENS4_14SM90_TMA_STOREES25_S27_S27_EEEvvEEEEvNT_6ParamsE)
        /*0008*/ 	.word	0x00000045


	//----- nvinfo : EIATTR_FRAME_SIZE
	.align		4
.L_19:
        /*000c*/ 	.byte	0x04, 0x11
        /*000e*/ 	.short	(.L_21 - .L_20)
	.align		4
.L_20:
        /*0010*/ 	.word	index@($__internal_2_$__cuda_sm10x_tcgen05_guardrail_trap_unallocated_columns_being_dealloced)
        /*0014*/ 	.word	0x00000000


	//----- nvinfo : EIATTR_FRAME_SIZE
	.align		4
.L_21:
        /*0018*/ 	.byte	0x04, 0x11
        /*001a*/ 	.short	(.L_23 - .L_22)
	.align		4
.L_22:
        /*001c*/ 	.word	index@($__internal_1_$__cuda_sm10x_tcgen05_guardrail_trap_phase_invalid_during_alloc)
        /*0020*/ 	.word	0x00000000


	//----- nvinfo : EIATTR_FRAME_SIZE
	.align		4
.L_23:
        /*0024*/ 	.byte	0x04, 0x11
        /*0026*/ 	.short	(.L_25 - .L_24)
	.align		4
.L_24:
        /*0028*/ 	.word	index@($__internal_0_$__cuda_sm10x_tcgen05_guardrail_trap_col_being_dealloced_not_returned_by_alloc)
        /*002c*/ 	.word	0x00000000


	//----- nvinfo : EIATTR_FRAME_SIZE
	.align		4
.L_25:
        /*0030*/ 	.byte	0x04, 0x11
        /*0032*/ 	.short	(.L_27 - .L_26)
	.align		4
.L_26:
        /*0034*/ 	.word	index@(_ZN7cutlass13device_kernelINS_4gemm6kernel13GemmUniversalIN4cute5tupleIJiiiiEEENS1_10collective13CollectiveMmaINS1_35MainloopSm100TmaUmmaWarpSpecializedILi13ELi2ELi4ENS5_IJNS4_1CILi4EEESB_NSA_ILi1EEEEEEEENS5_IJNSA_ILi128EEESF_NSA_ILi64EEEEEENS_6half_tENS5_IJlSC_lEEESI_SJ_NS4_8TiledMMAINS4_8MMA_AtomIJNS4_26SM100_MMA_F16BF16_2x1SM_SSISI_SI_fLi128ELi128ELNS4_4UMMA5MajorE0ELSO_0ELNSN_7ScaleInE0ELSP_0EEEEEENS4_6LayoutINS5_IJSC_SC_SC_EEENS5_IJNSA_ILi0EEESU_SU_EEEEENS5_IJNS4_10UnderscoreESX_SX_EEEEENS4_28SM100_TMA_2SM_LOAD_MULTICASTENS4_14ComposedLayoutINS4_7SwizzleILi3ELi4ELi3EEENS4_18smem_ptr_flag_bitsILi16EEENSS_INS5_IJNSA_ILi8EEESG_EEENS5_IJSG_SC_EEEEEEEvNS4_8identityES10_S1A_vS1B_EENS_8epilogue10collective18CollectiveEpilogueINS1D_23Sm100TmaWarpSpecializedILi4ELi2ELi16ELb1ELb0EEEJNS5_IJSG_SF_SG_EEENS5_IJNSS_ISG_SC_EENSS_INS5_IJNSA_ILi16EEENSA_ILi2EEEEEENS5_IJSC_SG_EEEEEEEESI_SJ_SI_SJ_NS1D_6fusion15FusionCallbacksIS1H_NS1Q_17LinearCombinationISI_fSI_fLNS_15FloatRoundStyleE2EEES1I_S1P_JEEENS4_5SM1004TMEM4LOAD26SM100_TMEM_LOAD_32dp32b16xENS4_13SM90_TMA_LOADENS11_INS12_ILi1ELi4ELi3EEES15_NSS_INS5_IJS16_S1K_EEENS5_IJS1K_SC_EEEEEEENS4_39AutoVectorizingCopyWithAssumedAlignmentILi128EEENS4_14SM90_TMA_STOREES25_S27_S27_EEEvvEEEEvNT_6ParamsE)
        /*0038*/ 	.word	0x00000000


	//----- nvinfo : EIATTR_MIN_STACK_SIZE
	.align		4
.L_27:
        /*003c*/ 	.byte	0x04, 0x12
        /*003e*/ 	.short	(.L_29 - .L_28)
	.align		4
.L_28:
        /*0040*/ 	.word	index@(_ZN7cutlass13device_kernelINS_4gemm6kernel13GemmUniversalIN4cute5tupleIJiiiiEEENS1_10collective13CollectiveMmaINS1_35MainloopSm100TmaUmmaWarpSpecializedILi13ELi2ELi4ENS5_IJNS4_1CILi4EEESB_NSA_ILi1EEEEEEEENS5_IJNSA_ILi128EEESF_NSA_ILi64EEEEEENS_6half_tENS5_IJlSC_lEEESI_SJ_NS4_8TiledMMAINS4_8MMA_AtomIJNS4_26SM100_MMA_F16BF16_2x1SM_SSISI_SI_fLi128ELi128ELNS4_4UMMA5MajorE0ELSO_0ELNSN_7ScaleInE0ELSP_0EEEEEENS4_6LayoutINS5_IJSC_SC_SC_EEENS5_IJNSA_ILi0EEESU_SU_EEEEENS5_IJNS4_10UnderscoreESX_SX_EEEEENS4_28SM100_TMA_2SM_LOAD_MULTICASTENS4_14ComposedLayoutINS4_7SwizzleILi3ELi4ELi3EEENS4_18smem_ptr_flag_bitsILi16EEENSS_INS5_IJNSA_ILi8EEESG_EEENS5_IJSG_SC_EEEEEEEvNS4_8identityES10_S1A_vS1B_EENS_8epilogue10collective18CollectiveEpilogueINS1D_23Sm100TmaWarpSpecializedILi4ELi2ELi16ELb1ELb0EEEJNS5_IJSG_SF_SG_EEENS5_IJNSS_ISG_SC_EENSS_INS5_IJNSA_ILi16EEENSA_ILi2EEEEEENS5_IJSC_SG_EEEEEEEESI_SJ_SI_SJ_NS1D_6fusion15FusionCallbacksIS1H_NS1Q_17LinearCombinationISI_fSI_fLNS_15FloatRoundStyleE2EEES1I_S1P_JEEENS4_5SM1004TMEM4LOAD26SM100_TMEM_LOAD_32dp32b16xENS4_13SM90_TMA_LOADENS11_INS12_ILi1ELi4ELi3EEES15_NSS_INS5_IJS16_S1K_EEENS5_IJS1K_SC_EEEEEEENS4_39AutoVectorizingCopyWithAssumedAlignmentILi128EEENS4_14SM90_TMA_STOREES25_S27_S27_EEEvvEEEEvNT_6ParamsE)
        /*0044*/ 	.word	0x00000000
.L_29:


//--------------------- .nv.compat                --------------------------
	.section	.nv.compat,"",@"SHT_CUDA_COMPAT_INFO"
	.align	4
        /*0000*/ 	.byte	0x02, 0x09, 0x01, 0x00, 0x02, 0x02, 0x02, 0x00, 0x02, 0x05, 0x05, 0x00, 0x03, 0x07, 0x01, 0x01
        /*0010*/ 	.byte	0x02, 0x03, 0x01, 0x00, 0x02, 0x06, 0x01, 0x00, 0x04, 0x0b, 0x08, 0x00, 0x09, 0x00, 0x00, 0x00
        /*0020*/ 	.byte	0x00, 0x00, 0x00, 0x00


//--------------------- .nv.info._ZN7cutlass13device_kernelINS_4gemm6kernel13GemmUniversalIN4cute5tupleIJiiiiEEENS1_10collective13CollectiveMmaINS1_35MainloopSm100TmaUmmaWarpSpecializedILi13ELi2ELi4ENS5_IJNS4_1CILi4EEESB_NSA_ILi1EEEEEEEENS5_IJNSA_ILi128EEESF_NSA_ILi64EEEEEENS_6half_tENS5_IJlSC_lEEESI_SJ_NS4_8TiledMMAINS4_8MMA_AtomIJNS4_26SM100_MMA_F16BF16_2x1SM_SSISI_SI_fLi128ELi128ELNS4_4UMMA5MajorE0ELSO_0ELNSN_7ScaleInE0ELSP_0EEEEEENS4_6LayoutINS5_IJSC_SC_SC_EEENS5_IJNSA_ILi0EEESU_SU_EEEEENS5_IJNS4_10UnderscoreESX_SX_EEEEENS4_28SM100_TMA_2SM_LOAD_MULTICASTENS4_14ComposedLayoutINS4_7SwizzleILi3ELi4ELi3EEENS4_18smem_ptr_flag_bitsILi16EEENSS_INS5_IJNSA_ILi8EEESG_EEENS5_IJSG_SC_EEEEEEEvNS4_8identityES10_S1A_vS1B_EENS_8epilogue10collective18CollectiveEpilogueINS1D_23Sm100TmaWarpSpecializedILi4ELi2ELi16ELb1ELb0EEEJNS5_IJSG_SF_SG_EEENS5_IJNSS_ISG_SC_EENSS_INS5_IJNSA_ILi16EEENSA_ILi2EEEEEENS5_IJSC_SG_EEEEEEEESI_SJ_SI_SJ_NS1D_6fusion15FusionCallbacksIS1H_NS1Q_17LinearCombinationISI_fSI_fLNS_15FloatRoundStyleE2EEES1I_S1P_JEEENS4_5SM1004TMEM4LOAD26SM100_TMEM_LOAD_32dp32b16xENS4_13SM90_TMA_LOADENS11_INS12_ILi1ELi4ELi3EEES15_NSS_INS5_IJS16_S1K_EEENS5_IJS1K_SC_EEEEEEENS4_39AutoVectorizingCopyWithAssumedAlignmentILi128EEENS4_14SM90_TMA_STOREES25_S27_S27_EEEvvEEEEvNT_6ParamsE --------------------------
	.section	.nv.info._ZN7cutlass13device_kernelINS_4gemm6kernel13GemmUniversalIN4cute5tupleIJiiiiEEENS1_10collective13CollectiveMmaINS1_35MainloopSm100TmaUmmaWarpSpecializedILi13ELi2ELi4ENS5_IJNS4_1CILi4EEESB_NSA_ILi1EEEEEEEENS5_IJNSA_ILi128EEESF_NSA_ILi64EEEEEENS_6half_tENS5_IJlSC_lEEESI_SJ_NS4_8TiledMMAINS4_8MMA_AtomIJNS4_26SM100_MMA_F16BF16_2x1SM_SSISI_SI_fLi128ELi128ELNS4_4UMMA5MajorE0ELSO_0ELNSN_7ScaleInE0ELSP_0EEEEEENS4_6LayoutINS5_IJSC_SC_SC_EEENS5_IJNSA_ILi0EEESU_SU_EEEEENS5_IJNS4_10UnderscoreESX_SX_EEEEENS4_28SM100_TMA_2SM_LOAD_MULTICASTENS4_14ComposedLayoutINS4_7SwizzleILi3ELi4ELi3EEENS4_18smem_ptr_flag_bitsILi16EEENSS_INS5_IJNSA_ILi8EEESG_EEENS5_IJSG_SC_EEEEEEEvNS4_8identityES10_S1A_vS1B_EENS_8epilogue10collective18CollectiveEpilogueINS1D_23Sm100TmaWarpSpecializedILi4ELi2ELi16ELb1ELb0EEEJNS5_IJSG_SF_SG_EEENS5_IJNSS_ISG_SC_EENSS_INS5_IJNSA_ILi16EEENSA_ILi2EEEEEENS5_IJSC_SG_EEEEEEEESI_SJ_SI_SJ_NS1D_6fusion15FusionCallbacksIS1H_NS1Q_17LinearCombinationISI_fSI_fLNS_15FloatRoundStyleE2EEES1I_S1P_JEEENS4_5SM1004TMEM4LOAD26SM100_TMEM_LOAD_32dp32b16xENS4_13SM90_TMA_LOADENS11_INS12_ILi1ELi4ELi3EEES15_NSS_INS5_IJS16_S1K_EEENS5_IJS1K_SC_EEEEEEENS4_39AutoVectorizingCopyWithAssumedAlignmentILi128EEENS4_14SM90_TMA_STOREES25_S27_S27_EEEvvEEEEvNT_6ParamsE,"",@"SHT_CUDA_INFO"
	.sectionflags	@""
	.align	4


	//----- nvinfo : EIATTR_CUDA_API_VERSION
	.align		4
        /*0000*/ 	.byte	0x04, 0x37
        /*0002*/ 	.short	(.L_31 - .L_30)
.L_30:
        /*0004*/ 	.word	0x00000082


	//----- nvinfo : EIATTR_KPARAM_INFO
	.align		4
.L_31:
        /*0008*/ 	.byte	0x04, 0x17
        /*000a*/ 	.short	(.L_33 - .L_32)
.L_32:
        /*000c*/ 	.word	0x00000000
        /*0010*/ 	.short	0x0000
        /*0012*/ 	.short	0x0000
        /*0014*/ 	.byte	0x00, 0xf0, 0x01, 0x20


	//----- nvinfo : EIATTR_AT_ENTRY_FRAGMENTS
	.align		4
.L_33:
        /*0018*/ 	.byte	0x04, 0x4f
        /*001a*/ 	.short	(.L_35 - .L_34)


	//   ....[0]....
.L_34:
        /*001c*/ 	.word	0x00000007


	//----- nvinfo : EIATTR_RESERVED_SMEM_USED
	.align		4
.L_35:
        /*0020*/ 	.byte	0x01, 0x41
	.zero		2


	//----- nvinfo : EIATTR_SPARSE_MMA_MASK
	.align		4
        /*0024*/ 	.byte	0x03, 0x50
        /*0026*/ 	.short	0x0000


	//----- nvinfo : EIATTR_TCGEN05_2CTA_USED
	.align		4
        /*0028*/ 	.byte	0x01, 0x52
	.zero		2


	//----- nvinfo : EIATTR_MAXREG_COUNT
	.align		4
        /*002c*/ 	.byte	0x03, 0x1b
        /*002e*/ 	.short	0x00ff


	//----- nvinfo : EIATTR_NUM_BARRIERS
	.align		4
        /*0030*/ 	.byte	0x02, 0x4c
        /*0032*/ 	.byte	0x07
	.zero		1


	//----- nvinfo : EIATTR_EXTERNS
	.align		4
        /*0034*/ 	.byte	0x04, 0x0f
        /*0036*/ 	.short	(.L_37 - .L_36)


	//   ....[0]....
	.align		4
.L_36:
        /*0038*/ 	.word	index@(__assertfail)


	//----- nvinfo : EIATTR_MERCURY_ISA_VERSION
	.align		4
.L_37:
        /*003c*/ 	.byte	0x03, 0x5f
        /*003e*/ 	.short	0x0101


	//----- nvinfo : EIATTR_INT_WARP_WIDE_INSTR_OFFSETS
	.align		4
        /*0040*/ 	.byte	0x04, 0x31
        /*0042*/ 	.short	(.L_39 - .L_38)


	//   ....[0]....
.L_38:
        /*0044*/ 	.word	0x00000eb0


	//   ....[1]....
        /*0048*/ 	.word	0x00000f50


	//   ....[2]....
        /*004c*/ 	.word	0x00004c40


	//   ....[3]....
        /*0050*/ 	.word	0x00004c70


	//   ....[4]....
        /*0054*/ 	.word	0x00004c90


	//   ....[5]....
        /*0058*/ 	.word	0x000057d0


	//   ....[6]....
        /*005c*/ 	.word	0x00005870


	//   ....[7]....
        /*0060*/ 	.word	0x00005930


	//   ....[8]....
        /*0064*/ 	.word	0x000059a0


	//   ....[9]....
        /*0068*/ 	.word	0x00005a60


	//   ....[10]....
        /*006c*/ 	.word	0x00005b00


	//   ....[11]....
        /*0070*/ 	.word	0x00005b70


	//   ....[12]....
        /*0074*/ 	.word	0x00005c30


	//   ....[13]....
        /*0078*/ 	.word	0x00005cd0


	//   ....[14]....
        /*007c*/ 	.word	0x00005d70


	//   ....[15]....
        /*0080*/ 	.word	0x00005e60


	//   ....[16]....
        /*0084*/ 	.word	0x00005f30


	//----- nvinfo : EIATTR_COOP_GROUP_MASK_REGIDS
	.align		4
.L_39:
        /*0088*/ 	.byte	0x04, 0x29
        /*008a*/ 	.short	(.L_41 - .L_40)


	//   ....[0]....
.L_40:
        /*008c*/ 	.word	0xffffffff


	//   ....[1]....
        /*0090*/ 	.word	0xffffffff


	//   ....[2]....
        /*0094*/ 	.word	0xffffffff


	//   ....[3]....
        /*0098*/ 	.word	0xffffffff


	//   ....[4]....
        /*009c*/ 	.word	0xffffffff


	//   ....[5]....
        /*00a0*/ 	.word	0xffffffff


	//   ....[6]....
        /*00a4*/ 	.word	0xffffffff


	//   ....[7]....
        /*00a8*/ 	.word	0xffffffff


	//   ....[8]....
        /*00ac*/ 	.word	0xffffffff


	//   ....[9]....
        /*00b0*/ 	.word	0xffffffff


	//   ....[10]....
        /*00b4*/ 	.word	0xffffffff


	//   ....[11]....
        /*00b8*/ 	.word	0xffffffff


	//   ....[12]....
        /*00bc*/ 	.word	0xffffffff


	//   ....[13]....
        /*00c0*/ 	.word	0xffffffff


	//----- nvinfo : EIATTR_COOP_GROUP_INSTR_OFFSETS
	.align		4
.L_41:
        /*00c4*/ 	.byte	0x04, 0x28
        /*00c6*/ 	.short	(.L_43 - .L_42)


	//   ....[0]....
.L_42:
        /*00c8*/ 	.word	0x000000b0


	//   ....[1]....
        /*00cc*/ 	.word	0x00000510


	//   ....[2]....
        /*00d0*/ 	.word	0x00000820


	//   ....[3]....
        /*00d4*/ 	.word	0x000009b0


	//   ....[4]....
        /*00d8*/ 	.word	0x00000aa0


	//   ....[5]....
        /*00dc*/ 	.word	0x00000c00


	//   ....[6]....
        /*00e0*/ 	.word	0x00000d90


	//   ....[7]....
        /*00e4*/ 	.word	0x00000fd0


	//   ....[8]....
        /*00e8*/ 	.word	0x00002660


	//   ....[9]....
        /*00ec*/ 	.word	0x00003a20


	//   ....[10]....
        /*00f0*/ 	.word	0x00003ef0


	//   ....[11]....
        /*00f4*/ 	.word	0x00003f20


	//   ....[12]....
        /*00f8*/ 	.word	0x00004b40


	//   ....[13]....
        /*00fc*/ 	.word	0x00004d50


	//----- nvinfo : EIATTR_VRC_CTA_INIT_COUNT
	.align		4
.L_43:
        /*0100*/ 	.byte	0x02, 0x4a
        /*0102*/ 	.byte	0x80
	.zero		1


	//----- nvinfo : EIATTR_SYSCALL_OFFSETS
	.align		4
        /*0104*/ 	.byte	0x04, 0x46
        /*0106*/ 	.short	(.L_45 - .L_44)


	//   ....[0]....
.L_44:
        /*0108*/ 	.word	0x00006ab0


	//   ....[1]....
        /*010c*/ 	.word	0x00006ba0


	//   ....[2]....
        /*0110*/ 	.word	0x000072d0


	//   ....[3]....
        /*0114*/ 	.word	0x00007c00


	//   ....[4]....
        /*0118*/ 	.word	0x000084d0


	//   ....[5]....
        /*011c*/ 	.word	0x00008da0


	//----- nvinfo : EIATTR_MBARRIER_INSTR_OFFSETS
	.align		4
.L_45:
        /*0120*/ 	.byte	0x04, 0x39
        /*0122*/ 	.short	(.L_47 - .L_46)


	//   ....[0]....
.L_46:
        /*0124*/ 	.word	0x00000660
        /*0128*/ 	.word	0x000000ff
        /*012c*/ 	.word	0x00000000
        /*0130*/ 	.short	0x0100
        /*0132*/ 	.byte	0x04
	.zero		1


	//   ....[1]....
        /*0134*/ 	.word	0x00000670
        /*0138*/ 	.word	0x000000ff
        /*013c*/ 	.word	0x00000068
        /*0140*/ 	.short	0x0100
        /*0142*/ 	.byte	0x04
	.zero		1


	//   ....[2]....
        /*0144*/ 	.word	0x00000680
        /*0148*/ 	.word	0x000000ff
        /*014c*/ 	.word	0x00000008
        /*0150*/ 	.short	0x0100
        /*0152*/ 	.byte	0x04
	.zero		1


	//   ....[3]....
        /*0154*/ 	.word	0x00000690
        /*0158*/ 	.word	0x000000ff
        /*015c*/ 	.word	0x00000070
        /*0160*/ 	.short	0x0100
        /*0162*/ 	.byte	0x04
	.zero		1


	//   ....[4]....
        /*0164*/ 	.word	0x000006a0
        /*0168*/ 	.word	0x000000ff
        /*016c*/ 	.word	0x00000010
        /*0170*/ 	.short	0x0100
        /*0172*/ 	.byte	0x04
	.zero		1


	//   ....[5]....
        /*0174*/ 	.word	0x000006b0
        /*0178*/ 	.word	0x000000ff
        /*017c*/ 	.word	0x00000078
        /*0180*/ 	.short	0x0100
        /*0182*/ 	.byte	0x04
	.zero		1


	//   ....[6]....
        /*0184*/ 	.word	0x000006c0
        /*0188*/ 	.word	0x000000ff
        /*018c*/ 	.word	0x00000018
        /*0190*/ 	.short	0x0100
        /*0192*/ 	.byte	0x04
	.zero		1


	//   ....[7]....
        /*0194*/ 	.word	0x000006d0
        /*0198*/ 	.word	0x000000ff
        /*019c*/ 	.word	0x00000080
        /*01a0*/ 	.short	0x0100
        /*01a2*/ 	.byte	0x04
	.zero		1


	//   ....[8]....
        /*01a4*/ 	.word	0x000006e0
        /*01a8*/ 	.word	0x000000ff
        /*01ac*/ 	.word	0x00000020
        /*01b0*/ 	.short	0x0100
        /*01b2*/ 	.byte	0x04
	.zero		1


	//   ....[9]....
        /*01b4*/ 	.word	0x000006f0
        /*01b8*/ 	.word	0x000000ff
        /*01bc*/ 	.word	0x00000088
        /*01c0*/ 	.short	0x0100
        /*01c2*/ 	.byte	0x04
	.zero		1


	//   ....[10]....
        /*01c4*/ 	.word	0x00000700
        /*01c8*/ 	.word	0x000000ff
        /*01cc*/ 	.word	0x00000028
        /*01d0*/ 	.short	0x0100
        /*01d2*/ 	.byte	0x04
	.zero		1


	//   ....[11]....
        /*01d4*/ 	.word	0x00000710
        /*01d8*/ 	.word	0x000000ff
        /*01dc*/ 	.word	0x00000090
        /*01e0*/ 	.short	0x0100
        /*01e2*/ 	.byte	0x04
	.zero		1


	//   ....[12]....
        /*01e4*/ 	.word	0x00000720
        /*01e8*/ 	.word	0x000000ff
        /*01ec*/ 	.word	0x00000030
        /*01f0*/ 	.short	0x0100
        /*01f2*/ 	.byte	0x04
	.zero		1


	//   ....[13]....
        /*01f4*/ 	.word	0x00000730
        /*01f8*/ 	.word	0x000000ff
        /*01fc*/ 	.word	0x00000098
        /*0200*/ 	.short	0x0100
        /*0202*/ 	.byte	0x04
	.zero		1


	//   ....[14]....
        /*0204*/ 	.word	0x00000740
        /*0208*/ 	.word	0x000000ff
        /*020c*/ 	.word	0x00000038
        /*0210*/ 	.short	0x0100
        /*0212*/ 	.byte	0x04
	.zero		1


	//   ....[15]....
        /*0214*/ 	.word	0x00000750
        /*0218*/ 	.word	0x000000ff
        /*021c*/ 	.word	0x000000a0
        /*0220*/ 	.short	0x0100
        /*0222*/ 	.byte	0x04
	.zero		1


	//   ....[16]....
        /*0224*/ 	.word	0x00000760
        /*0228*/ 	.word	0x000000ff
        /*022c*/ 	.word	0x00000040
        /*0230*/ 	.short	0x0100
        /*0232*/ 	.byte	0x04
	.zero		1


	//   ....[17]....
        /*0234*/ 	.word	0x00000770
        /*0238*/ 	.word	0x000000ff
        /*023c*/ 	.word	0x000000a8
        /*0240*/ 	.short	0x0100
        /*0242*/ 	.byte	0x04
	.zero		1


	//   ....[18]....
        /*0244*/ 	.word	0x00000780
        /*0248*/ 	.word	0x000000ff
        /*024c*/ 	.word	0x00000048
        /*0250*/ 	.short	0x0100
        /*0252*/ 	.byte	0x04
	.zero		1


	//   ....[19]....
        /*0254*/ 	.word	0x00000790
        /*0258*/ 	.word	0x000000ff
        /*025c*/ 	.word	0x000000b0
        /*0260*/ 	.short	0x0100
        /*0262*/ 	.byte	0x04
	.zero		1


	//   ....[20]....
        /*0264*/ 	.word	0x000007a0
        /*0268*/ 	.word	0x000000ff
        /*026c*/ 	.word	0x00000050
        /*0270*/ 	.short	0x0100
        /*0272*/ 	.byte	0x04
	.zero		1


	//   ....[21]....
        /*0274*/ 	.word	0x000007b0
        /*0278*/ 	.word	0x000000ff
        /*027c*/ 	.word	0x000000b8
        /*0280*/ 	.short	0x0100
        /*0282*/ 	.byte	0x04
	.zero		1


	//   ....[22]....
        /*0284*/ 	.word	0x000007c0
        /*0288*/ 	.word	0x000000ff
        /*028c*/ 	.word	0x00000058
        /*0290*/ 	.short	0x0100
        /*0292*/ 	.byte	0x04
	.zero		1


	//   ....[23]....
        /*0294*/ 	.word	0x000007d0
        /*0298*/ 	.word	0x000000ff
        /*029c*/ 	.word	0x000000c0
        /*02a0*/ 	.short	0x0100
        /*02a2*/ 	.byte	0x04
	.zero		1


	//   ....[24]....
        /*02a4*/ 	.word	0x000007e0
        /*02a8*/ 	.word	0x000000ff
        /*02ac*/ 	.word	0x00000060
        /*02b0*/ 	.short	0x0100
        /*02b2*/ 	.byte	0x04
	.zero		1


	//   ....[25]....
        /*02b4*/ 	.word	0x000007f0
        /*02b8*/ 	.word	0x000000ff
        /*02bc*/ 	.word	0x000000c8
        /*02c0*/ 	.short	0x0100
        /*02c2*/ 	.byte	0x04
	.zero		1


	//   ....[26]....
        /*02c4*/ 	.word	0x00000920
        /*02c8*/ 	.word	0x000000ff
        /*02cc*/ 	.word	0x000000d0
        /*02d0*/ 	.short	0x0100
        /*02d2*/ 	.byte	0x04
	.zero		1


	//   ....[27]....
        /*02d4*/ 	.word	0x00000930
        /*02d8*/ 	.word	0x000000ff
        /*02dc*/ 	.word	0x000000f0
        /*02e0*/ 	.short	0x0100
        /*02e2*/ 	.byte	0x04
	.zero		1


	//   ....[28]....
        /*02e4*/ 	.word	0x00000940
        /*02e8*/ 	.word	0x000000ff
        /*02ec*/ 	.word	0x000000d8
        /*02f0*/ 	.short	0x0100
        /*02f2*/ 	.byte	0x04
	.zero		1


	//   ....[29]....
        /*02f4*/ 	.word	0x00000950
        /*02f8*/ 	.word	0x000000ff
        /*02fc*/ 	.word	0x000000f8
        /*0300*/ 	.short	0x0100
        /*0302*/ 	.byte	0x04
	.zero		1


	//   ....[30]....
        /*0304*/ 	.word	0x00000960
        /*0308*/ 	.word	0x000000ff
        /*030c*/ 	.word	0x000000e0
        /*0310*/ 	.short	0x0100
        /*0312*/ 	.byte	0x04
	.zero		1


	//   ....[31]....
        /*0314*/ 	.word	0x00000970
        /*0318*/ 	.word	0x000000ff
        /*031c*/ 	.word	0x00000100
        /*0320*/ 	.short	0x0100
        /*0322*/ 	.byte	0x04
	.zero		1


	//   ....[32]....
        /*0324*/ 	.word	0x00000980
        /*0328*/ 	.word	0x000000ff
        /*032c*/ 	.word	0x000000e8
        /*0330*/ 	.short	0x0100
        /*0332*/ 	.byte	0x04
	.zero		1


	//   ....[33]....
        /*0334*/ 	.word	0x00000990
        /*0338*/ 	.word	0x000000ff
        /*033c*/ 	.word	0x00000108
        /*0340*/ 	.short	0x0100
        /*0342*/ 	.byte	0x04
	.zero		1


	//   ....[34]....
        /*0344*/ 	.word	0x00000a70
        /*0348*/ 	.word	0x000000ff
        /*034c*/ 	.word	0x00000110
        /*0350*/ 	.short	0x0100
        /*0352*/ 	.byte	0x06
	.zero		1


	//   ....[35]....
        /*0354*/ 	.word	0x00000a80
        /*0358*/ 	.word	0x000000ff
        /*035c*/ 	.word	0x00000118
        /*0360*/ 	.short	0x0100
        /*0362*/ 	.byte	0x06
	.zero		1


	//   ....[36]....
        /*0364*/ 	.word	0x00000bb0
        /*0368*/ 	.word	0x000000ff
        /*036c*/ 	.word	0x00000120
        /*0370*/ 	.short	0x0100
        /*0372*/ 	.byte	0x06
	.zero		1


	//   ....[37]....
        /*0374*/ 	.word	0x00000bc0
        /*0378*/ 	.word	0x000000ff
        /*037c*/ 	.word	0x00000130
        /*0380*/ 	.short	0x0100
        /*0382*/ 	.byte	0x06
	.zero		1


	//   ....[38]....
        /*0384*/ 	.word	0x00000bd0
        /*0388*/ 	.word	0x000000ff
        /*038c*/ 	.word	0x00000128
        /*0390*/ 	.short	0x0100
        /*0392*/ 	.byte	0x06
	.zero		1


	//   ....[39]....
        /*0394*/ 	.word	0x00000be0
        /*0398*/ 	.word	0x000000ff
        /*039c*/ 	.word	0x00000138
        /*03a0*/ 	.short	0x0100
        /*03a2*/ 	.byte	0x06
	.zero		1


	//   ....[40]....
        /*03a4*/ 	.word	0x00000d00
        /*03a8*/ 	.word	0x000000ff
        /*03ac*/ 	.word	0x00000140
        /*03b0*/ 	.short	0x0100
        /*03b2*/ 	.byte	0x04
	.zero		1


	//   ....[41]....
        /*03b4*/ 	.word	0x00000d10
        /*03b8*/ 	.word	0x000000ff
        /*03bc*/ 	.word	0x00000160
        /*03c0*/ 	.short	0x0100
        /*03c2*/ 	.byte	0x04
	.zero		1


	//   ....[42]....
        /*03c4*/ 	.word	0x00000d20
        /*03c8*/ 	.word	0x000000ff
        /*03cc*/ 	.word	0x00000148
        /*03d0*/ 	.short	0x0100
        /*03d2*/ 	.byte	0x04
	.zero		1


	//   ....[43]....
        /*03d4*/ 	.word	0x00000d30
        /*03d8*/ 	.word	0x000000ff
        /*03dc*/ 	.word	0x00000168
        /*03e0*/ 	.short	0x0100
        /*03e2*/ 	.byte	0x04
	.zero		1


	//   ....[44]....
        /*03e4*/ 	.word	0x00000d40
        /*03e8*/ 	.word	0x000000ff
        /*03ec*/ 	.word	0x00000150
        /*03f0*/ 	.short	0x0100
        /*03f2*/ 	.byte	0x04
	.zero		1


	//   ....[45]....
        /*03f4*/ 	.word	0x00000d50
        /*03f8*/ 	.word	0x000000ff
        /*03fc*/ 	.word	0x00000170
        /*0400*/ 	.short	0x0100
        /*0402*/ 	.byte	0x04
	.zero		1


	//   ....[46]....
        /*0404*/ 	.word	0x00000d60
        /*0408*/ 	.word	0x000000ff
        /*040c*/ 	.word	0x00000158
        /*0410*/ 	.short	0x0100
        /*0412*/ 	.byte	0x04
	.zero		1


	//   ....[47]....
        /*0414*/ 	.word	0x00000d70
        /*0418*/ 	.word	0x000000ff
        /*041c*/ 	.word	0x00000178
        /*0420*/ 	.short	0x0100
        /*0422*/ 	.byte	0x04
	.zero		1


	//   ....[48]....
        /*0424*/ 	.word	0x00000e60
        /*0428*/ 	.word	0x000000ff
        /*042c*/ 	.word	0x00000180
        /*0430*/ 	.short	0x0100
        /*0432*/ 	.byte	0x04
	.zero		1


	//   ....[49]....
        /*0434*/ 	.word	0x00000e70
        /*0438*/ 	.word	0x000000ff
        /*043c*/ 	.word	0x00000190
        /*0440*/ 	.short	0x0100
        /*0442*/ 	.byte	0x04
	.zero		1


	//   ....[50]....
        /*0444*/ 	.word	0x00000e80
        /*0448*/ 	.word	0x000000ff
        /*044c*/ 	.word	0x00000188
        /*0450*/ 	.short	0x0100
        /*0452*/ 	.byte	0x04
	.zero		1


	//   ....[51]....
        /*0454*/ 	.word	0x00000e90
        /*0458*/ 	.word	0x000000ff
        /*045c*/ 	.word	0x00000198
        /*0460*/ 	.short	0x0100
        /*0462*/ 	.byte	0x04
	.zero		1


	//   ....[52]....
        /*0464*/ 	.word	0x00000f90
        /*0468*/ 	.word	0x000000ff
        /*046c*/ 	.word	0x000001a0
        /*0470*/ 	.short	0x0100
        /*0472*/ 	.byte	0x06
	.zero		1


	//   ....[53]....
        /*0474*/ 	.word	0x00001e00
        /*0478*/ 	.word	0x00000000
        /*047c*/ 	.word	0x00000190
        /*0480*/ 	.short	0x010a
        /*0482*/ 	.byte	0xff
	.zero		1


	//   ....[54]....
        /*0484*/ 	.word	0x00001e30
        /*0488*/ 	.word	0x00000000
        /*048c*/ 	.word	0x00000180
        /*0490*/ 	.short	0x0101
        /*0492*/ 	.byte	0xff
	.zero		1


	//   ....[55]....
        /*0494*/ 	.word	0x00001ef0
        /*0498*/ 	.word	0x000000ff
        /*049c*/ 	.word	0x00000068
        /*04a0*/ 	.short	0x010a
        /*04a2*/ 	.byte	0x04
	.zero		1


	//   ....[56]....
        /*04a4*/ 	.word	0x00001fc0
        /*04a8*/ 	.word	0x000000ff
        /*04ac*/ 	.word	0x00000068
        /*04b0*/ 	.short	0x010a
        /*04b2*/ 	.byte	0x21
	.zero		1


	//   ....[57]....
        /*04b4*/ 	.word	0x00002170
        /*04b8*/ 	.word	0x000000ff
        /*04bc*/ 	.word	0x00000068
        /*04c0*/ 	.short	0x010a
        /*04c2*/ 	.byte	0x05
	.zero		1


	//   ....[58]....
        /*04c4*/ 	.word	0x000022c0
        /*04c8*/ 	.word	0x000000ff
        /*04cc*/ 	.word	0x00000118
        /*04d0*/ 	.short	0x0101
        /*04d2*/ 	.byte	0x06
	.zero		1


	//   ....[59]....
        /*04d4*/ 	.word	0x000022e0
        /*04d8*/ 	.word	0x000000ff
        /*04dc*/ 	.word	0x00000068
        /*04e0*/ 	.short	0x010a
        /*04e2*/ 	.byte	0x04
	.zero		1


	//   ....[60]....
        /*04e4*/ 	.word	0x00002360
        /*04e8*/ 	.word	0x000000ff
        /*04ec*/ 	.word	0x00000068
        /*04f0*/ 	.short	0x010a
        /*04f2*/ 	.byte	0x11
	.zero		1


	//   ....[61]....
        /*04f4*/ 	.word	0x000024f0
        /*04f8*/ 	.word	0x000000ff
        /*04fc*/ 	.word	0x00000068
        /*0500*/ 	.short	0x010a
        /*0502*/ 	.byte	0x05
	.zero		1


	//   ....[62]....
        /*0504*/ 	.word	0x00002690
        /*0508*/ 	.word	0x00000003
        /*050c*/ 	.word	0x00000120
        /*0510*/ 	.short	0x010a
        /*0512*/ 	.byte	0xff
	.zero		1


	//   ....[63]....
        /*0514*/ 	.word	0x000027e0
        /*0518*/ 	.word	0x00000000
        /*051c*/ 	.word	0x00000000
        /*0520*/ 	.short	0x0101
        /*0522*/ 	.byte	0xff
	.zero		1


	//   ....[64]....
        /*0524*/ 	.word	0x00002d90
        /*0528*/ 	.word	0x000000ff
        /*052c*/ 	.word	0x00000000
        /*0530*/ 	.short	0x010a
        /*0532*/ 	.byte	0x04
	.zero		1


	//   ....[65]....
        /*0534*/ 	.word	0x00002e20
        /*0538*/ 	.word	0x000000ff
        /*053c*/ 	.word	0x00000000
        /*0540*/ 	.short	0x010a
        /*0542*/ 	.byte	0x05
	.zero		1


	//   ....[66]....
        /*0544*/ 	.word	0x00002eb0
        /*0548*/ 	.word	0x000000ff
        /*054c*/ 	.word	0x00000000
        /*0550*/ 	.short	0x010a
        /*0552*/ 	.byte	0x05
	.zero		1


	//   ....[67]....
        /*0554*/ 	.word	0x00002f40
        /*0558*/ 	.word	0x000000ff
        /*055c*/ 	.word	0x00000000
        /*0560*/ 	.short	0x010a
        /*0562*/ 	.byte	0x05
	.zero		1


	//   ....[68]....
        /*0564*/ 	.word	0x00002fd0
        /*0568*/ 	.word	0x000000ff
        /*056c*/ 	.word	0x00000000
        /*0570*/ 	.short	0x010a
        /*0572*/ 	.byte	0x05
	.zero		1


	//   ....[69]....
        /*0574*/ 	.word	0x00003060
        /*0578*/ 	.word	0x000000ff
        /*057c*/ 	.word	0x00000000
        /*0580*/ 	.short	0x010a
        /*0582*/ 	.byte	0x05
	.zero		1


	//   ....[70]....
        /*0584*/ 	.word	0x000030f0
        /*0588*/ 	.word	0x000000ff
        /*058c*/ 	.word	0x00000000
        /*0590*/ 	.short	0x010a
        /*0592*/ 	.byte	0x05
	.zero		1


	//   ....[71]....
        /*0594*/ 	.word	0x00003180
        /*0598*/ 	.word	0x000000ff
        /*059c*/ 	.word	0x00000000
        /*05a0*/ 	.short	0x010a
        /*05a2*/ 	.byte	0x05
	.zero		1


	//   ....[72]....
        /*05a4*/ 	.word	0x00003210
        /*05a8*/ 	.word	0x000000ff
        /*05ac*/ 	.word	0x00000000
        /*05b0*/ 	.short	0x010a
        /*05b2*/ 	.byte	0x05
	.zero		1


	//   ....[73]....
        /*05b4*/ 	.word	0x000032a0
        /*05b8*/ 	.word	0x000000ff
        /*05bc*/ 	.word	0x00000000
        /*05c0*/ 	.short	0x010a
        /*05c2*/ 	.byte	0x05
	.zero		1


	//   ....[74]....
        /*05c4*/ 	.word	0x00003330
        /*05c8*/ 	.word	0x000000ff
        /*05cc*/ 	.word	0x00000000
        /*05d0*/ 	.short	0x010a
        /*05d2*/ 	.byte	0x05
	.zero		1


	//   ....[75]....
        /*05d4*/ 	.word	0x000033c0
        /*05d8*/ 	.word	0x000000ff
        /*05dc*/ 	.word	0x00000000
        /*05e0*/ 	.short	0x010a
        /*05e2*/ 	.byte	0x05
	.zero		1


	//   ....[76]....
        /*05e4*/ 	.word	0x00003460
        /*05e8*/ 	.word	0x00000000
        /*05ec*/ 	.word	0x00000000
        /*05f0*/ 	.short	0x010a
        /*05f2*/ 	.byte	0xff
	.zero		1


	//   ....[77]....
        /*05f4*/ 	.word	0x00003580
        /*05f8*/ 	.word	0x00000002
        /*05fc*/ 	.word	0x00000180
        /*0600*/ 	.short	0x010a
        /*0602*/ 	.byte	0xff
	.zero		1


	//   ....[78]....
        /*0604*/ 	.word	0x000035f0
        /*0608*/ 	.word	0x00000002
        /*060c*/ 	.word	0x00000000
        /*0610*/ 	.short	0x0101
        /*0612*/ 	.byte	0xff
	.zero		1


	//   ....[79]....
        /*0614*/ 	.word	0x00003610
        /*0618*/ 	.word	0x000000ff
        /*061c*/ 	.word	0x00000130
        /*0620*/ 	.short	0x010a
        /*0622*/ 	.byte	0x04
	.zero		1


	//   ....[80]....
        /*0624*/ 	.word	0x00003730
        /*0628*/ 	.word	0x00000002
        /*062c*/ 	.word	0x00000120
        /*0630*/ 	.short	0x010a
        /*0632*/ 	.byte	0xff
	.zero		1


	//   ....[81]....
        /*0634*/ 	.word	0x00003830
        /*0638*/ 	.word	0x00000002
        /*063c*/ 	.word	0x00000000
        /*0640*/ 	.short	0x0101
        /*0642*/ 	.byte	0xff
	.zero		1


	//   ....[82]....
        /*0644*/ 	.word	0x000038c0
        /*0648*/ 	.word	0x000000ff
        /*064c*/ 	.word	0x00000130
        /*0650*/ 	.short	0x0106
        /*0652*/ 	.byte	0x04
	.zero		1


	//   ....[83]....
        /*0654*/ 	.word	0x000038e0
        /*0658*/ 	.word	0x000000ff
        /*065c*/ 	.word	0x00000130
        /*0660*/ 	.short	0x010a
        /*0662*/ 	.byte	0x04
	.zero		1


	//   ....[84]....
        /*0664*/ 	.word	0x00003970
        /*0668*/ 	.word	0x000000ff
        /*066c*/ 	.word	0x00000130
        /*0670*/ 	.short	0x0106
        /*0672*/ 	.byte	0x07
	.zero		1


	//   ....[85]....
        /*0674*/ 	.word	0x000039b0
        /*0678*/ 	.word	0x00000000
        /*067c*/ 	.word	0x00000130
        /*0680*/ 	.short	0x010a
        /*0682*/ 	.byte	0xff
	.zero		1


	//   ....[86]....
        /*0684*/ 	.word	0x00003bf0
        /*0688*/ 	.word	0x000000ff
        /*068c*/ 	.word	0x00000008
        /*0690*/ 	.short	0x010a
        /*0692*/ 	.byte	0x05
	.zero		1


	//   ....[87]....
        /*0694*/ 	.word	0x00003c10
        /*0698*/ 	.word	0x000000ff
        /*069c*/ 	.word	0x00000008
        /*06a0*/ 	.short	0x010a
        /*06a2*/ 	.byte	0x05
	.zero		1


	//   ....[88]....
        /*06a4*/ 	.word	0x00003da0
        /*06a8*/ 	.word	0x000000ff
        /*06ac*/ 	.word	0x00000008
        /*06b0*/ 	.short	0x010a
        /*06b2*/ 	.byte	0x05
	.zero		1


	//   ....[89]....
        /*06b4*/ 	.word	0x00003dc0
        /*06b8*/ 	.word	0x000000ff
        /*06bc*/ 	.word	0x00000008
        /*06c0*/ 	.short	0x010a
        /*06c2*/ 	.byte	0x05
	.zero		1


	//   ....[90]....
        /*06c4*/ 	.word	0x00003e80
        /*06c8*/ 	.word	0x000000ff
        /*06cc*/ 	.word	0x00000000
        /*06d0*/ 	.short	0x0101
        /*06d2*/ 	.byte	0x04
	.zero		1


	//   ....[91]....
        /*06d4*/ 	.word	0x000041c0
        /*06d8*/ 	.word	0x00000000
        /*06dc*/ 	.word	0x00000120
        /*06e0*/ 	.short	0x010a
        /*06e2*/ 	.byte	0xff
	.zero		1


	//   ....[92]....
        /*06e4*/ 	.word	0x00004280
        /*06e8*/ 	.word	0x00000000
        /*06ec*/ 	.word	0x00000000
        /*06f0*/ 	.short	0x0101
        /*06f2*/ 	.byte	0xff
	.zero		1


	//   ....[93]....
        /*06f4*/ 	.word	0x00004340
        /*06f8*/ 	.word	0x000000ff
        /*06fc*/ 	.word	0x00000000
        /*0700*/ 	.short	0x010a
        /*0702*/ 	.byte	0x04
	.zero		1


	//   ....[94]....
        /*0704*/ 	.word	0x00004350
        /*0708*/ 	.word	0x000000ff
        /*070c*/ 	.word	0x00000160
        /*0710*/ 	.short	0x010a
        /*0712*/ 	.byte	0x1f
	.zero		1


	//   ....[95]....
        /*0714*/ 	.word	0x00004400
        /*0718*/ 	.word	0x000000ff
        /*071c*/ 	.word	0x00000000
        /*0720*/ 	.short	0x010a
        /*0722*/ 	.byte	0x05
	.zero		1


	//   ....[96]....
        /*0724*/ 	.word	0x00004530
        /*0728*/ 	.word	0x000000ff
        /*072c*/ 	.word	0x00000000
        /*0730*/ 	.short	0x010a
        /*0732*/ 	.byte	0x04
	.zero		1


	//   ....[97]....
        /*0734*/ 	.word	0x00004830
        /*0738*/ 	.word	0x000000ff
        /*073c*/ 	.word	0x00000000
        /*0740*/ 	.short	0x010a
        /*0742*/ 	.byte	0x04
	.zero		1


	//   ....[98]....
        /*0744*/ 	.word	0x000048c0
        /*0748*/ 	.word	0x000000ff
        /*074c*/ 	.word	0x00000000
        /*0750*/ 	.short	0x010a
        /*0752*/ 	.byte	0x05
	.zero		1


	//   ....[99]....
        /*0754*/ 	.word	0x00004950
        /*0758*/ 	.word	0x000000ff
        /*075c*/ 	.word	0x00000000
        /*0760*/ 	.short	0x010a
        /*0762*/ 	.byte	0x05
	.zero		1


	//   ....[100]....
        /*0764*/ 	.word	0x000049f0
        /*0768*/ 	.word	0x00000000
        /*076c*/ 	.word	0x00000000
        /*0770*/ 	.short	0x010a
        /*0772*/ 	.byte	0xff
	.zero		1


	//   ....[101]....
        /*0774*/ 	.word	0x00004a30
        /*0778*/ 	.word	0x00000000
        /*077c*/ 	.word	0x00000000
        /*0780*/ 	.short	0x010a
        /*0782*/ 	.byte	0xff
	.zero		1


	//   ....[102]....
        /*0784*/ 	.word	0x00004aa0
        /*0788*/ 	.word	0x000000ff
        /*078c*/ 	.word	0x00000000
        /*0790*/ 	.short	0x0101
        /*0792*/ 	.byte	0x04
	.zero		1


	//   ....[103]....
        /*0794*/ 	.word	0x00004ae0
        /*0798*/ 	.word	0x000000ff
        /*079c*/ 	.word	0x000001a0
        /*07a0*/ 	.short	0x010a
        /*07a2*/ 	.byte	0x1a
	.zero		1


	//   ....[104]....
        /*07a4*/ 	.word	0x00004b30
        /*07a8*/ 	.word	0x000000ff
        /*07ac*/ 	.word	0x00000000
        /*07b0*/ 	.short	0x0101
        /*07b2*/ 	.byte	0x04
	.zero		1


	//   ....[105]....
        /*07b4*/ 	.word	0x00004fd0
        /*07b8*/ 	.word	0x0000000c
        /*07bc*/ 	.word	0x00000120
        /*07c0*/ 	.short	0x010a
        /*07c2*/ 	.byte	0xff
	.zero		1


	//   ....[106]....
        /*07c4*/ 	.word	0x00005140
        /*07c8*/ 	.word	0x00000000
        /*07cc*/ 	.word	0x00000000
        /*07d0*/ 	.short	0x0101
        /*07d2*/ 	.byte	0xff
	.zero		1


	//   ....[107]....
        /*07d4*/ 	.word	0x000055d0
        /*07d8*/ 	.word	0x000000ff
        /*07dc*/ 	.word	0x00000118
        /*07e0*/ 	.short	0x010a
        /*07e2*/ 	.byte	0x15
	.zero		1


	//   ....[108]....
        /*07e4*/ 	.word	0x00005750
        /*07e8*/ 	.word	0x000000ff
        /*07ec*/ 	.word	0x000000f0
        /*07f0*/ 	.short	0x010a
        /*07f2*/ 	.byte	0x15
	.zero		1


	//   ....[109]....
        /*07f4*/ 	.word	0x00005950
        /*07f8*/ 	.word	0x000000ff
        /*07fc*/ 	.word	0x000000d0
        /*0800*/ 	.short	0x010b
        /*0802*/ 	.byte	0x15
	.zero		1


	//   ....[110]....
        /*0804*/ 	.word	0x00005960
        /*0808*/ 	.word	0x000000ff
        /*080c*/ 	.word	0x00000000
        /*0810*/ 	.short	0x0101
        /*0812*/ 	.byte	0x06
	.zero		1


	//   ....[111]....
        /*0814*/ 	.word	0x00005970
        /*0818*/ 	.word	0x000000ff
        /*081c*/ 	.word	0x000000f8
        /*0820*/ 	.short	0x010a
        /*0822*/ 	.byte	0x15
	.zero		1


	//   ....[112]....
        /*0824*/ 	.word	0x00005b20
        /*0828*/ 	.word	0x000000ff
        /*082c*/ 	.word	0x000000d8
        /*0830*/ 	.short	0x010b
        /*0832*/ 	.byte	0x15
	.zero		1


	//   ....[113]....
        /*0834*/ 	.word	0x00005b30
        /*0838*/ 	.word	0x000000ff
        /*083c*/ 	.word	0x00000000
        /*0840*/ 	.short	0x0101
        /*0842*/ 	.byte	0x06
	.zero		1


	//   ....[114]....
        /*0844*/ 	.word	0x00005b40
        /*0848*/ 	.word	0x000000ff
        /*084c*/ 	.word	0x00000100
        /*0850*/ 	.short	0x010a
        /*0852*/ 	.byte	0x15
	.zero		1


	//   ....[115]....
        /*0854*/ 	.word	0x00005cf0
        /*0858*/ 	.word	0x000000ff
        /*085c*/ 	.word	0x000000e0
        /*0860*/ 	.short	0x010b
        /*0862*/ 	.byte	0x15
	.zero		1


	//   ....[116]....
        /*0864*/ 	.word	0x00005d00
        /*0868*/ 	.word	0x000000ff
        /*086c*/ 	.word	0x00000000
        /*0870*/ 	.short	0x0101
        /*0872*/ 	.byte	0x06
	.zero		1


	//   ....[117]....
        /*0874*/ 	.word	0x00005d10
        /*0878*/ 	.word	0x000000ff
        /*087c*/ 	.word	0x00000108
        /*0880*/ 	.short	0x010a
        /*0882*/ 	.byte	0x15
	.zero		1


	//   ....[118]....
        /*0884*/ 	.word	0x00005f50
        /*0888*/ 	.word	0x000000ff
        /*088c*/ 	.word	0x000000e8
        /*0890*/ 	.short	0x010b
        /*0892*/ 	.byte	0x15
	.zero		1


	//   ....[119]....
        /*0894*/ 	.word	0x00005f60
        /*0898*/ 	.word	0x000000ff
        /*089c*/ 	.word	0x00000000
        /*08a0*/ 	.short	0x0101
        /*08a2*/ 	.byte	0x25
	.zero		1


	//   ....[120]....
        /*08a4*/ 	.word	0x00005fa0
        /*08a8*/ 	.word	0x000000ff
        /*08ac*/ 	.word	0x000000f0
        /*08b0*/ 	.short	0x010a
        /*08b2*/ 	.byte	0x15
	.zero		1


	//   ....[121]....
        /*08b4*/ 	.word	0x00005fc0
        /*08b8*/ 	.word	0x000000ff
        /*08bc*/ 	.word	0x000000f8
        /*08c0*/ 	.short	0x010a
        /*08c2*/ 	.byte	0x15
	.zero		1


	//   ....[122]....
        /*08c4*/ 	.word	0x00005fe0
        /*08c8*/ 	.word	0x000000ff
        /*08cc*/ 	.word	0x00000100
        /*08d0*/ 	.short	0x010a
        /*08d2*/ 	.byte	0x15
	.zero		1


	//   ....[123]....
        /*08d4*/ 	.word	0x00006020
        /*08d8*/ 	.word	0x00000000
        /*08dc*/ 	.word	0x00000108
        /*08e0*/ 	.short	0x010a
        /*08e2*/ 	.byte	0xff
	.zero		1


	//   ....[124]....
        /*08e4*/ 	.word	0x00006340
        /*08e8*/ 	.word	0x00000003
        /*08ec*/ 	.word	0x00000120
        /*08f0*/ 	.short	0x010a
        /*08f2*/ 	.byte	0xff
	.zero		1


	//   ....[125]....
        /*08f4*/ 	.word	0x000064c0
        /*08f8*/ 	.word	0x00000000
        /*08fc*/ 	.word	0x00000000
        /*0900*/ 	.short	0x0101
        /*0902*/ 	.byte	0xff
	.zero		1


	//   ....[126]....
        /*0904*/ 	.word	0x00006fa0
        /*0908*/ 	.word	0x000000ff
        /*090c*/ 	.word	0x000000d0
        /*0910*/ 	.short	0x010a
        /*0912*/ 	.byte	0x2b
	.zero		1


	//   ....[127]....
        /*0914*/ 	.word	0x00006fd0
        /*0918*/ 	.word	0x00000036
        /*091c*/ 	.word	0x00000140
        /*0920*/ 	.short	0x010a
        /*0922*/ 	.byte	0xff
	.zero		1


	//   ....[128]....
        /*0924*/ 	.word	0x000070e0
        /*0928*/ 	.word	0x000000ff
        /*092c*/ 	.word	0x000000d0
        /*0930*/ 	.short	0x010a
        /*0932*/ 	.byte	0x2b
	.zero		1


	//   ....[129]....
        /*0934*/ 	.word	0x000071b0
        /*0938*/ 	.word	0x00000036
        /*093c*/ 	.word	0x00000140
        /*0940*/ 	.short	0x010a
        /*0942*/ 	.byte	0xff
	.zero		1


	//   ....[130]....
        /*0944*/ 	.word	0x00007970
        /*0948*/ 	.word	0x00000000
        /*094c*/ 	.word	0x00000000
        /*0950*/ 	.short	0x0101
        /*0952*/ 	.byte	0xff
	.zero		1


	//   ....[131]....
        /*0954*/ 	.word	0x00007980
        /*0958*/ 	.word	0x00000002
        /*095c*/ 	.word	0x000000d0
        /*0960*/ 	.short	0x010a
        /*0962*/ 	.byte	0xff
	.zero		1


	//   ....[132]....
        /*0964*/ 	.word	0x00007a40
        /*0968*/ 	.word	0x00000002
        /*096c*/ 	.word	0x000000d0
        /*0970*/ 	.short	0x010a
        /*0972*/ 	.byte	0xff
	.zero		1


	//   ....[133]....
        /*0974*/ 	.word	0x00008240
        /*0978*/ 	.word	0x00000000
        /*097c*/ 	.word	0x00000000
        /*0980*/ 	.short	0x0101
        /*0982*/ 	.byte	0xff
	.zero		1


	//   ....[134]....
        /*0984*/ 	.word	0x00008260
        /*0988*/ 	.word	0x00000002
        /*098c*/ 	.word	0x000000d0
        /*0990*/ 	.short	0x010a
        /*0992*/ 	.byte	0xff
	.zero		1


	//   ....[135]....
        /*0994*/ 	.word	0x00008310
        /*0998*/ 	.word	0x00000002
        /*099c*/ 	.word	0x000000d0
        /*09a0*/ 	.short	0x010a
        /*09a2*/ 	.byte	0xff
	.zero		1


	//   ....[136]....
        /*09a4*/ 	.word	0x00008b10
        /*09a8*/ 	.word	0x00000000
        /*09ac*/ 	.word	0x00000000
        /*09b0*/ 	.short	0x0101
        /*09b2*/ 	.byte	0xff
	.zero		1


	//   ....[137]....
        /*09b4*/ 	.word	0x00008b30
        /*09b8*/ 	.word	0x00000003
        /*09bc*/ 	.word	0x000000d0
        /*09c0*/ 	.short	0x010a
        /*09c2*/ 	.byte	0xff
	.zero		1


	//   ....[138]....
        /*09c4*/ 	.word	0x00008be0
        /*09c8*/ 	.word	0x00000003
        /*09cc*/ 	.word	0x000000d0
        /*09d0*/ 	.short	0x010a
        /*09d2*/ 	.byte	0xff
	.zero		1


	//   ....[139]....
        /*09d4*/ 	.word	0x00008e90
        /*09d8*/ 	.word	0x00000036
        /*09dc*/ 	.word	0x00000000
        /*09e0*/ 	.short	0x0101
        /*09e2*/ 	.byte	0xff
	.zero		1


	//   ....[140]....
        /*09e4*/ 	.word	0x00009430
        /*09e8*/ 	.word	0x00000000
        /*09ec*/ 	.word	0x00000000
        /*09f0*/ 	.short	0x0101
        /*09f2*/ 	.byte	0xff
	.zero		1


	//   ....[141]....
        /*09f4*/ 	.word	0x000096d0
        /*09f8*/ 	.word	0x000000ff
        /*09fc*/ 	.word	0x00000000
        /*0a00*/ 	.short	0x0101
        /*0a02*/ 	.byte	0x06
	.zero		1


	//   ....[142]....
        /*0a04*/ 	.word	0x000096f0
        /*0a08*/ 	.word	0x00000000
        /*0a0c*/ 	.word	0x00000190
        /*0a10*/ 	.short	0x010a
        /*0a12*/ 	.byte	0xff
	.zero		1


	//   ....[143]....
        /*0a14*/ 	.word	0x00009750
        /*0a18*/ 	.word	0x00000000
        /*0a1c*/ 	.word	0x00000068
        /*0a20*/ 	.short	0x010a
        /*0a22*/ 	.byte	0xff
	.zero		1


	//   ....[144]....
        /*0a24*/ 	.word	0x000097b0
        /*0a28*/ 	.word	0x00000000
        /*0a2c*/ 	.word	0x00000068
        /*0a30*/ 	.short	0x010a
        /*0a32*/ 	.byte	0xff
	.zero		1


	//   ....[145]....
        /*0a34*/ 	.word	0x00009800
        /*0a38*/ 	.word	0x00000003
        /*0a3c*/ 	.word	0x00000120
        /*0a40*/ 	.short	0x010a
        /*0a42*/ 	.byte	0xff
	.zero		1


	//   ....[146]....
        /*0a44*/ 	.word	0x00009860
        /*0a48*/ 	.word	0x00000000
        /*0a4c*/ 	.word	0x00000000
        /*0a50*/ 	.short	0x010a
        /*0a52*/ 	.byte	0xff
	.zero		1


	//   ....[147]....
        /*0a54*/ 	.word	0x000098c0
        /*0a58*/ 	.word	0x00000000
        /*0a5c*/ 	.word	0x00000000
        /*0a60*/ 	.short	0x010a
        /*0a62*/ 	.byte	0xff
	.zero		1


	//   ....[148]....
        /*0a64*/ 	.word	0x00009920
        /*0a68*/ 	.word	0x00000000
        /*0a6c*/ 	.word	0x00000000
        /*0a70*/ 	.short	0x010a
        /*0a72*/ 	.byte	0xff
	.zero		1


	//   ....[149]....
        /*0a74*/ 	.word	0x00009980
        /*0a78*/ 	.word	0x00000000
        /*0a7c*/ 	.word	0x00000000
        /*0a80*/ 	.short	0x010a
        /*0a82*/ 	.byte	0xff
	.zero		1


	//   ....[150]....
        /*0a84*/ 	.word	0x000099e0
        /*0a88*/ 	.word	0x00000000
        /*0a8c*/ 	.word	0x00000000
        /*0a90*/ 	.short	0x010a
        /*0a92*/ 	.byte	0xff
	.zero		1


	//   ....[151]....
        /*0a94*/ 	.word	0x00009a40
        /*0a98*/ 	.word	0x00000000
        /*0a9c*/ 	.word	0x00000000
        /*0aa0*/ 	.short	0x010a
        /*0aa2*/ 	.byte	0xff
	.zero		1


	//   ....[152]....
        /*0aa4*/ 	.word	0x00009aa0
        /*0aa8*/ 	.word	0x00000000
        /*0aac*/ 	.word	0x00000000
        /*0ab0*/ 	.short	0x010a
        /*0ab2*/ 	.byte	0xff
	.zero		1


	//   ....[153]....
        /*0ab4*/ 	.word	0x00009b00
        /*0ab8*/ 	.word	0x00000000
        /*0abc*/ 	.word	0x00000000
        /*0ac0*/ 	.short	0x010a
        /*0ac2*/ 	.byte	0xff
	.zero		1


	//   ....[154]....
        /*0ac4*/ 	.word	0x00009b60
        /*0ac8*/ 	.word	0x00000000
        /*0acc*/ 	.word	0x00000000
        /*0ad0*/ 	.short	0x010a
        /*0ad2*/ 	.byte	0xff
	.zero		1


	//   ....[155]....
        /*0ad4*/ 	.word	0x00009bc0
        /*0ad8*/ 	.word	0x00000000
        /*0adc*/ 	.word	0x00000000
        /*0ae0*/ 	.short	0x010a
        /*0ae2*/ 	.byte	0xff
	.zero		1


	//   ....[156]....
        /*0ae4*/ 	.word	0x00009c20
        /*0ae8*/ 	.word	0x00000000
        /*0aec*/ 	.word	0x00000000
        /*0af0*/ 	.short	0x010a
        /*0af2*/ 	.byte	0xff
	.zero		1


	//   ....[157]....
        /*0af4*/ 	.word	0x00009c80
        /*0af8*/ 	.word	0x00000000
        /*0afc*/ 	.word	0x00000000
        /*0b00*/ 	.short	0x010a
        /*0b02*/ 	.byte	0xff
	.zero		1


	//   ....[158]....
        /*0b04*/ 	.word	0x00009cd0
        /*0b08*/ 	.word	0x00000002
        /*0b0c*/ 	.word	0x00000180
        /*0b10*/ 	.short	0x010a
        /*0b12*/ 	.byte	0xff
	.zero		1


	//   ....[159]....
        /*0b14*/ 	.word	0x00009d30
        /*0b18*/ 	.word	0x00000002
        /*0b1c*/ 	.word	0x00000130
        /*0b20*/ 	.short	0x010a
        /*0b22*/ 	.byte	0xff
	.zero		1


	//   ....[160]....
        /*0b24*/ 	.word	0x00009d80
        /*0b28*/ 	.word	0x00000002
        /*0b2c*/ 	.word	0x00000120
        /*0b30*/ 	.short	0x010a
        /*0b32*/ 	.byte	0xff
	.zero		1


	//   ....[161]....
        /*0b34*/ 	.word	0x00009de0
        /*0b38*/ 	.word	0x00000000
        /*0b3c*/ 	.word	0x00000130
        /*0b40*/ 	.short	0x010a
        /*0b42*/ 	.byte	0xff
	.zero		1


	//   ....[162]....
        /*0b44*/ 	.word	0x00009e40
        /*0b48*/ 	.word	0x00000005
        /*0b4c*/ 	.word	0x00000008
        /*0b50*/ 	.short	0x010a
        /*0b52*/ 	.byte	0xff
	.zero		1


	//   ....[163]....
        /*0b54*/ 	.word	0x00009f20
        /*0b58*/ 	.word	0x00000000
        /*0b5c*/ 	.word	0x00000008
        /*0b60*/ 	.short	0x010a
        /*0b62*/ 	.byte	0xff
	.zero		1


	//   ....[164]....
        /*0b64*/ 	.word	0x00009f70
        /*0b68*/ 	.word	0x00000000
        /*0b6c*/ 	.word	0x00000120
        /*0b70*/ 	.short	0x010a
        /*0b72*/ 	.byte	0xff
	.zero		1


	//   ....[165]....
        /*0b74*/ 	.word	0x00009fd0
        /*0b78*/ 	.word	0x00000000
        /*0b7c*/ 	.word	0x00000160
        /*0b80*/ 	.short	0x010a
        /*0b82*/ 	.byte	0xff
	.zero		1


	//   ....[166]....
        /*0b84*/ 	.word	0x0000a030
        /*0b88*/ 	.word	0x00000000
        /*0b8c*/ 	.word	0x00000000
        /*0b90*/ 	.short	0x010a
        /*0b92*/ 	.byte	0xff
	.zero		1


	//   ....[167]....
        /*0b94*/ 	.word	0x0000a090
        /*0b98*/ 	.word	0x00000000
        /*0b9c*/ 	.word	0x00000000
        /*0ba0*/ 	.short	0x010a
        /*0ba2*/ 	.byte	0xff
	.zero		1


	//   ....[168]....
        /*0ba4*/ 	.word	0x0000a0f0
        /*0ba8*/ 	.word	0x00000000
        /*0bac*/ 	.word	0x00000000
        /*0bb0*/ 	.short	0x010a
        /*0bb2*/ 	.byte	0xff
	.zero		1


	//   ....[169]....
        /*0bb4*/ 	.word	0x0000a150
        /*0bb8*/ 	.word	0x00000000
        /*0bbc*/ 	.word	0x00000000
        /*0bc0*/ 	.short	0x010a
        /*0bc2*/ 	.byte	0xff
	.zero		1


	//   ....[170]....
        /*0bc4*/ 	.word	0x0000a1b0
        /*0bc8*/ 	.word	0x00000000
        /*0bcc*/ 	.word	0x000001a0
        /*0bd0*/ 	.short	0x010a
        /*0bd2*/ 	.byte	0xff
	.zero		1


	//   ....[171]....
        /*0bd4*/ 	.word	0x0000a200
        /*0bd8*/ 	.word	0x0000000c
        /*0bdc*/ 	.word	0x00000120
        /*0be0*/ 	.short	0x010a
        /*0be2*/ 	.byte	0xff
	.zero		1


	//   ....[172]....
        /*0be4*/ 	.word	0x0000a260
        /*0be8*/ 	.word	0x00000000
        /*0bec*/ 	.word	0x00000118
        /*0bf0*/ 	.short	0x010a
        /*0bf2*/ 	.byte	0xff
	.zero		1


	//   ....[173]....
        /*0bf4*/ 	.word	0x0000a2c0
        /*0bf8*/ 	.word	0x00000000
        /*0bfc*/ 	.word	0x000000f0
        /*0c00*/ 	.short	0x010a
        /*0c02*/ 	.byte	0xff
	.zero		1


	//   ....[174]....
        /*0c04*/ 	.word	0x0000a320
        /*0c08*/ 	.word	0x00000000
        /*0c0c*/ 	.word	0x000000f8
        /*0c10*/ 	.short	0x010a
        /*0c12*/ 	.byte	0xff
	.zero		1


	//   ....[175]....
        /*0c14*/ 	.word	0x0000a380
        /*0c18*/ 	.word	0x00000000
        /*0c1c*/ 	.word	0x00000100
        /*0c20*/ 	.short	0x010a
        /*0c22*/ 	.byte	0xff
	.zero		1


	//   ....[176]....
        /*0c24*/ 	.word	0x0000a3e0
        /*0c28*/ 	.word	0x00000000
        /*0c2c*/ 	.word	0x00000108
        /*0c30*/ 	.short	0x010a
        /*0c32*/ 	.byte	0xff
	.zero		1


	//   ....[177]....
        /*0c34*/ 	.word	0x0000a440
        /*0c38*/ 	.word	0x00000000
        /*0c3c*/ 	.word	0x000000f0
        /*0c40*/ 	.short	0x010a
        /*0c42*/ 	.byte	0xff
	.zero		1


	//   ....[178]....
        /*0c44*/ 	.word	0x0000a4a0
        /*0c48*/ 	.word	0x00000000
        /*0c4c*/ 	.word	0x000000f8
        /*0c50*/ 	.short	0x010a
        /*0c52*/ 	.byte	0xff
	.zero		1


	//   ....[179]....
        /*0c54*/ 	.word	0x0000a500
        /*0c58*/ 	.word	0x00000000
        /*0c5c*/ 	.word	0x00000100
        /*0c60*/ 	.short	0x010a
        /*0c62*/ 	.byte	0xff
	.zero		1


	//   ....[180]....
        /*0c64*/ 	.word	0x0000a550
        /*0c68*/ 	.word	0x00000003
        /*0c6c*/ 	.word	0x00000120
        /*0c70*/ 	.short	0x010a
        /*0c72*/ 	.byte	0xff
	.zero		1


	//   ....[181]....
        /*0c74*/ 	.word	0x0000a5b0
        /*0c78*/ 	.word	0x00000002
        /*0c7c*/ 	.word	0x000000d0
        /*0c80*/ 	.short	0x010a
        /*0c82*/ 	.byte	0xff
	.zero		1


	//   ....[182]....
        /*0c84*/ 	.word	0x0000a600
        /*0c88*/ 	.word	0x00000036
        /*0c8c*/ 	.word	0x00000140
        /*0c90*/ 	.short	0x010a
        /*0c92*/ 	.byte	0xff
	.zero		1


	//   ....[183]....
        /*0c94*/ 	.word	0x0000a650
        /*0c98*/ 	.word	0x00000002
        /*0c9c*/ 	.word	0x000000d0
        /*0ca0*/ 	.short	0x010a
        /*0ca2*/ 	.byte	0xff
	.zero		1


	//   ....[184]....
        /*0ca4*/ 	.word	0x0000a6a0
        /*0ca8*/ 	.word	0x00000002
        /*0cac*/ 	.word	0x000000d0
        /*0cb0*/ 	.short	0x010a
        /*0cb2*/ 	.byte	0xff
	.zero		1


	//   ....[185]....
        /*0cb4*/ 	.word	0x0000a6f0
        /*0cb8*/ 	.word	0x00000003
        /*0cbc*/ 	.word	0x000000d0
        /*0cc0*/ 	.short	0x010a
        /*0cc2*/ 	.byte	0xff
	.zero		1


	//----- nvinfo : EIATTR_NUM_MBARRIERS
	.align		4
.L_47:
        /*0cc4*/ 	.byte	0x03, 0x38
        /*0cc6*/ 	.short	0x0035


	//----- nvinfo : EIATTR_EXIT_INSTR_OFFSETS
	.align		4
        /*0cc8*/ 	.byte	0x04, 0x1c
        /*0cca*/ 	.short	(.L_49 - .L_48)


	//   ....[0]....
.L_48:
        /*0ccc*/ 	.word	0x00003490


	//   ....[1]....
        /*0cd0*/ 	.word	0x00003980


	//   ....[2]....
        /*0cd4*/ 	.word	0x000039e0


	//   ....[3]....
        /*0cd8*/ 	.word	0x00004d60


	//   ....[4]....
        /*0cdc*/ 	.word	0x00006050


	//   ....[5]....
        /*0ce0*/ 	.word	0x00006090


	//   ....[6]....
        /*0ce4*/ 	.word	0x000095d0


	//   ....[7]....
        /*0ce8*/ 	.word	0x00009640


	//   ....[8]....
        /*0cec*/ 	.word	0x00009670


	//   ....[9]....
        /*0cf0*/ 	.word	0x000096e0


	//----- nvinfo : EIATTR_MAX_THREADS
	.align		4
.L_49:
        /*0cf4*/ 	.byte	0x04, 0x05
        /*0cf6*/ 	.short	(.L_51 - .L_50)
.L_50:
        /*0cf8*/ 	.word	0x00000100
        /*0cfc*/ 	.word	0x00000001
        /*0d00*/ 	.word	0x00000001


	//----- nvinfo : EIATTR_CRS_STACK_SIZE
	.align		4
.L_51:
        /*0d04*/ 	.byte	0x04, 0x1e
        /*0d06*/ 	.short	(.L_53 - .L_52)
.L_52:
        /*0d08*/ 	.word	0x00000000


	//----- nvinfo : EIATTR_CBANK_PARAM_SIZE
	.align		4
.L_53:
        /*0d0c*/ 	.byte	0x03, 0x19
        /*0d0e*/ 	.short	0x0800


	//----- nvinfo : EIATTR_PARAM_CBANK
	.align		4
        /*0d10*/ 	.byte	0x04, 0x0a
        /*0d12*/ 	.short	(.L_55 - .L_54)
	.align		4
.L_54:
        /*0d14*/ 	.word	index@(.nv.constant0._ZN7cutlass13device_kernelINS_4gemm6kernel13GemmUniversalIN4cute5tupleIJiiiiEEENS1_10collective13CollectiveMmaINS1_35MainloopSm100TmaUmmaWarpSpecializedILi13ELi2ELi4ENS5_IJNS4_1CILi4EEESB_NSA_ILi1EEEEEEEENS5_IJNSA_ILi128EEESF_NSA_ILi64EEEEEENS_6half_tENS5_IJlSC_lEEESI_SJ_NS4_8TiledMMAINS4_8MMA_AtomIJNS4_26SM100_MMA_F16BF16_2x1SM_SSISI_SI_fLi128ELi128ELNS4_4UMMA5MajorE0ELSO_0ELNSN_7ScaleInE0ELSP_0EEEEEENS4_6LayoutINS5_IJSC_SC_SC_EEENS5_IJNSA_ILi0EEESU_SU_EEEEENS5_IJNS4_10UnderscoreESX_SX_EEEEENS4_28SM100_TMA_2SM_LOAD_MULTICASTENS4_14ComposedLayoutINS4_7SwizzleILi3ELi4ELi3EEENS4_18smem_ptr_flag_bitsILi16EEENSS_INS5_IJNSA_ILi8EEESG_EEENS5_IJSG_SC_EEEEEEEvNS4_8identityES10_S1A_vS1B_EENS_8epilogue10collective18CollectiveEpilogueINS1D_23Sm100TmaWarpSpecializedILi4ELi2ELi16ELb1ELb0EEEJNS5_IJSG_SF_SG_EEENS5_IJNSS_ISG_SC_EENSS_INS5_IJNSA_ILi16EEENSA_ILi2EEEEEENS5_IJSC_SG_EEEEEEEESI_SJ_SI_SJ_NS1D_6fusion15FusionCallbacksIS1H_NS1Q_17LinearCombinationISI_fSI_fLNS_15FloatRoundStyleE2EEES1I_S1P_JEEENS4_5SM1004TMEM4LOAD26SM100_TMEM_LOAD_32dp32b16xENS4_13SM90_TMA_LOADENS11_INS12_ILi1ELi4ELi3EEES15_NSS_INS5_IJS16_S1K_EEENS5_IJS1K_SC_EEEEEEENS4_39AutoVectorizingCopyWithAssumedAlignmentILi128EEENS4_14SM90_TMA_STOREES25_S27_S27_EEEvvEEEEvNT_6ParamsE)
        /*0d18*/ 	.short	0x0380
        /*0d1a*/ 	.short	0x0800


	//----- nvinfo : EIATTR_SW_WAR
	.align		4
.L_55:
        /*0d1c*/ 	.byte	0x04, 0x36
        /*0d1e*/ 	.short	(.L_57 - .L_56)
.L_56:
        /*0d20*/ 	.word	0x00000008
.L_57:


//--------------------- .nv.callgraph             --------------------------
	.section	.nv.callgraph,"",@"SHT_CUDA_CALLGRAPH"
	.align	4
	.sectionentsize	8
	.align		4
        /*0000*/ 	.word	0x00000000
	.align		4
        /*0004*/ 	.word	0xffffffff
	.align		4
        /*0008*/ 	.word	index@(_ZN7cutlass13device_kernelINS_4gemm6kernel13GemmUniversalIN4cute5tupleIJiiiiEEENS1_10collective13CollectiveMmaINS1_35MainloopSm100TmaUmmaWarpSpecializedILi13ELi2ELi4ENS5_IJNS4_1CILi4EEESB_NSA_ILi1EEEEEEEENS5_IJNSA_ILi128EEESF_NSA_ILi64EEEEEENS_6half_tENS5_IJlSC_lEEESI_SJ_NS4_8TiledMMAINS4_8MMA_AtomIJNS4_26SM100_MMA_F16BF16_2x1SM_SSISI_SI_fLi128ELi128ELNS4_4UMMA5MajorE0ELSO_0ELNSN_7ScaleInE0ELSP_0EEEEEENS4_6LayoutINS5_IJSC_SC_SC_EEENS5_IJNSA_ILi0EEESU_SU_EEEEENS5_IJNS4_10UnderscoreESX_SX_EEEEENS4_28SM100_TMA_2SM_LOAD_MULTICASTENS4_14ComposedLayoutINS4_7SwizzleILi3ELi4ELi3EEENS4_18smem_ptr_flag_bitsILi16EEENSS_INS5_IJNSA_ILi8EEESG_EEENS5_IJSG_SC_EEEEEEEvNS4_8identityES10_S1A_vS1B_EENS_8epilogue10collective18CollectiveEpilogueINS1D_23Sm100TmaWarpSpecializedILi4ELi2ELi16ELb1ELb0EEEJNS5_IJSG_SF_SG_EEENS5_IJNSS_ISG_SC_EENSS_INS5_IJNSA_ILi16EEENSA_ILi2EEEEEENS5_IJSC_SG_EEEEEEEESI_SJ_SI_SJ_NS1D_6fusion15FusionCallbacksIS1H_NS1Q_17LinearCombinationISI_fSI_fLNS_15FloatRoundStyleE2EEES1I_S1P_JEEENS4_5SM1004TMEM4LOAD26SM100_TMEM_LOAD_32dp32b16xENS4_13SM90_TMA_LOADENS11_INS12_ILi1ELi4ELi3EEES15_NSS_INS5_IJS16_S1K_EEENS5_IJS1K_SC_EEEEEEENS4_39AutoVectorizingCopyWithAssumedAlignmentILi128EEENS4_14SM90_TMA_STOREES25_S27_S27_EEEvvEEEEvNT_6ParamsE)
	.align		4
        /*000c*/ 	.word	index@(__assertfail)
	.align		4
        /*0010*/ 	.word	0x00000000
	.align		4
        /*0014*/ 	.word	0xfffffffe
	.align		4
        /*0018*/ 	.word	0x00000000
	.align		4
        /*001c*/ 	.word	0xfffffffd
	.align		4
        /*0020*/ 	.word	0x00000000
	.align		4
        /*0024*/ 	.word	0xfffffffc


//--------------------- .nv.constant4             --------------------------
	.section	.nv.constant4,"a",@progbits
	.align	8
	.align		8
.nv.constant4:
        /*0000*/ 	.dword	__assertfail
	.align		8
        /*0008*/ 	.dword	__unnamed_1
	.align		8
        /*0010*/ 	.dword	__unnamed_2
	.align		8
        /*0018*/ 	.dword	_ZN40_INTERNAL_f8878834_4_k_cu_c2a5912b_317064cuda3std3__45__cpo5beginE
	.align		8
        /*0020*/ 	.dword	_ZN40_INTERNAL_f8878834_4_k_cu_c2a5912b_317064cuda3std3__45__cpo3endE
	.align		8
        /*0028*/ 	.dword	_ZN40_INTERNAL_f8878834_4_k_cu_c2a5912b_317064cuda3std3__45__cpo6cbeginE
	.align		8
        /*0030*/ 	.dword	_ZN40_INTERNAL_f8878834_4_k_cu_c2a5912b_317064cuda3std3__45__cpo4cendE
	.align		8
        /*0038*/ 	.dword	_ZN40_INTERNAL_f8878834_4_k_cu_c2a5912b_317064cuda3std3__442_GLOBAL__N__f8878834_4_k_cu_c2a5912b_317066ignoreE
	.align		8
        /*0040*/ 	.dword	_ZN40_INTERNAL_f8878834_4_k_cu_c2a5912b_317064cuda3std3__419piecewise_constructE
	.align		8
        /*0048*/ 	.dword	_ZN40_INTERNAL_f8878834_4_k_cu_c2a5912b_317064cuda3std3__48in_placeE
	.align		8
        /*0050*/ 	.dword	_ZN40_INTERNAL_f8878834_4_k_cu_c2a5912b_317064cuda3std6ranges3__45__cpo4swapE
	.align		8
        /*0058*/ 	.dword	_ZN40_INTERNAL_f8878834_4_k_cu_c2a5912b_317064cuda3std6ranges3__45__cpo9iter_moveE
	.align		8
        /*0060*/ 	.dword	_ZN40_INTERNAL_f8878834_4_k_cu_c2a5912b_317064cute7productE
	.align		8
        /*0068*/ 	.dword	_ZN40_INTERNAL_f8878834_4_k_cu_c2a5912b_317064cute1_E
	.align		8
        /*0070*/ 	.dword	$str$25
	.align		8
        /*0078*/ 	.dword	$str$26
	.align		8
        /*0080*/ 	.dword	$str$27
	.align		8
        /*0088*/ 	.dword	$str$28


//--------------------- .text._ZN7cutlass13device_kernelINS_4gemm6kernel13GemmUniversalIN4cute5tupleIJiiiiEEENS1_10collective13CollectiveMmaINS1_35MainloopSm100TmaUmmaWarpSpecializedILi13ELi2ELi4ENS5_IJNS4_1CILi4EEESB_NSA_ILi1EEEEEEEENS5_IJNSA_ILi128EEESF_NSA_ILi64EEEEEENS_6half_tENS5_IJlSC_lEEESI_SJ_NS4_8TiledMMAINS4_8MMA_AtomIJNS4_26SM100_MMA_F16BF16_2x1SM_SSISI_SI_fLi128ELi128ELNS4_4UMMA5MajorE0ELSO_0ELNSN_7ScaleInE0ELSP_0EEEEEENS4_6LayoutINS5_IJSC_SC_SC_EEENS5_IJNSA_ILi0EEESU_SU_EEEEENS5_IJNS4_10UnderscoreESX_SX_EEEEENS4_28SM100_TMA_2SM_LOAD_MULTICASTENS4_14ComposedLayoutINS4_7SwizzleILi3ELi4ELi3EEENS4_18smem_ptr_flag_bitsILi16EEENSS_INS5_IJNSA_ILi8EEESG_EEENS5_IJSG_SC_EEEEEEEvNS4_8identityES10_S1A_vS1B_EENS_8epilogue10collective18CollectiveEpilogueINS1D_23Sm100TmaWarpSpecializedILi4ELi2ELi16ELb1ELb0EEEJNS5_IJSG_SF_SG_EEENS5_IJNSS_ISG_SC_EENSS_INS5_IJNSA_ILi16EEENSA_ILi2EEEEEENS5_IJSC_SG_EEEEEEEESI_SJ_SI_SJ_NS1D_6fusion15FusionCallbacksIS1H_NS1Q_17LinearCombinationISI_fSI_fLNS_15FloatRoundStyleE2EEES1I_S1P_JEEENS4_5SM1004TMEM4LOAD26SM100_TMEM_LOAD_32dp32b16xENS4_13SM90_TMA_LOADENS11_INS12_ILi1ELi4ELi3EEES15_NSS_INS5_IJS16_S1K_EEENS5_IJS1K_SC_EEEEEEENS4_39AutoVectorizingCopyWithAssumedAlignmentILi128EEENS4_14SM90_TMA_STOREES25_S27_S27_EEEvvEEEEvNT_6ParamsE --------------------------
	.section	.text._ZN7cutlass13device_kernelINS_4gemm6kernel13GemmUniversalIN4cute5tupleIJiiiiEEENS1_10collective13CollectiveMmaINS1_35MainloopSm100TmaUmmaWarpSpecializedILi13ELi2ELi4ENS5_IJNS4_1CILi4EEESB_NSA_ILi1EEEEEEEENS5_IJNSA_ILi128EEESF_NSA_ILi64EEEEEENS_6half_tENS5_IJlSC_lEEESI_SJ_NS4_8TiledMMAINS4_8MMA_AtomIJNS4_26SM100_MMA_F16BF16_2x1SM_SSISI_SI_fLi128ELi128ELNS4_4UMMA5MajorE0ELSO_0ELNSN_7ScaleInE0ELSP_0EEEEEENS4_6LayoutINS5_IJSC_SC_SC_EEENS5_IJNSA_ILi0EEESU_SU_EEEEENS5_IJNS4_10UnderscoreESX_SX_EEEEENS4_28SM100_TMA_2SM_LOAD_MULTICASTENS4_14ComposedLayoutINS4_7SwizzleILi3ELi4ELi3EEENS4_18smem_ptr_flag_bitsILi16EEENSS_INS5_IJNSA_ILi8EEESG_EEENS5_IJSG_SC_EEEEEEEvNS4_8identityES10_S1A_vS1B_EENS_8epilogue10collective18CollectiveEpilogueINS1D_23Sm100TmaWarpSpecializedILi4ELi2ELi16ELb1ELb0EEEJNS5_IJSG_SF_SG_EEENS5_IJNSS_ISG_SC_EENSS_INS5_IJNSA_ILi16EEENSA_ILi2EEEEEENS5_IJSC_SG_EEEEEEEESI_SJ_SI_SJ_NS1D_6fusion15FusionCallbacksIS1H_NS1Q_17LinearCombinationISI_fSI_fLNS_15FloatRoundStyleE2EEES1I_S1P_JEEENS4_5SM1004TMEM4LOAD26SM100_TMEM_LOAD_32dp32b16xENS4_13SM90_TMA_LOADENS11_INS12_ILi1ELi4ELi3EEES15_NSS_INS5_IJS16_S1K_EEENS5_IJS1K_SC_EEEEEEENS4_39AutoVectorizingCopyWithAssumedAlignmentILi128EEENS4_14SM90_TMA_STOREES25_S27_S27_EEEvvEEEEvNT_6ParamsE,"ax",@progbits
	.align	128
.text._ZN7cutlass13device_kernelINS_4gemm6kernel13GemmUniversalIN4cute5tupleIJiiiiEEENS1_10collective13CollectiveMmaINS1_35MainloopSm100TmaUmmaWarpSpecializedILi13ELi2ELi4ENS5_IJNS4_1CILi4EEESB_NSA_ILi1EEEEEEEENS5_IJNSA_ILi128EEESF_NSA_ILi64EEEEEENS_6half_tENS5_IJlSC_lEEESI_SJ_NS4_8TiledMMAINS4_8MMA_AtomIJNS4_26SM100_MMA_F16BF16_2x1SM_SSISI_SI_fLi128ELi128ELNS4_4UMMA5MajorE0ELSO_0ELNSN_7ScaleInE0ELSP_0EEEEEENS4_6LayoutINS5_IJSC_SC_SC_EEENS5_IJNSA_ILi0EEESU_SU_EEEEENS5_IJNS4_10UnderscoreESX_SX_EEEEENS4_28SM100_TMA_2SM_LOAD_MULTICASTENS4_14ComposedLayoutINS4_7SwizzleILi3ELi4ELi3EEENS4_18smem_ptr_flag_bitsILi16EEENSS_INS5_IJNSA_ILi8EEESG_EEENS5_IJSG_SC_EEEEEEEvNS4_8identityES10_S1A_vS1B_EENS_8epilogue10collective18CollectiveEpilogueINS1D_23Sm100TmaWarpSpecializedILi4ELi2ELi16ELb1ELb0EEEJNS5_IJSG_SF_SG_EEENS5_IJNSS_ISG_SC_EENSS_INS5_IJNSA_ILi16EEENSA_ILi2EEEEEENS5_IJSC_SG_EEEEEEEESI_SJ_SI_SJ_NS1D_6fusion15FusionCallbacksIS1H_NS1Q_17LinearCombinationISI_fSI_fLNS_15FloatRoundStyleE2EEES1I_S1P_JEEENS4_5SM1004TMEM4LOAD26SM100_TMEM_LOAD_32dp32b16xENS4_13SM90_TMA_LOADENS11_INS12_ILi1ELi4ELi3EEES15_NSS_INS5_IJS16_S1K_EEENS5_IJS1K_SC_EEEEEEENS4_39AutoVectorizingCopyWithAssumedAlignmentILi128EEENS4_14SM90_TMA_STOREES25_S27_S27_EEEvvEEEEvNT_6ParamsE:
        .type           _ZN7cutlass13device_kernelINS_4gemm6kernel13GemmUniversalIN4cute5tupleIJiiiiEEENS1_10collective13CollectiveMmaINS1_35MainloopSm100TmaUmmaWarpSpecializedILi13ELi2ELi4ENS5_IJNS4_1CILi4EEESB_NSA_ILi1EEEEEEEENS5_IJNSA_ILi128EEESF_NSA_ILi64EEEEEENS_6half_tENS5_IJlSC_lEEESI_SJ_NS4_8TiledMMAINS4_8MMA_AtomIJNS4_26SM100_MMA_F16BF16_2x1SM_SSISI_SI_fLi128ELi128ELNS4_4UMMA5MajorE0ELSO_0ELNSN_7ScaleInE0ELSP_0EEEEEENS4_6LayoutINS5_IJSC_SC_SC_EEENS5_IJNSA_ILi0EEESU_SU_EEEEENS5_IJNS4_10UnderscoreESX_SX_EEEEENS4_28SM100_TMA_2SM_LOAD_MULTICASTENS4_14ComposedLayoutINS4_7SwizzleILi3ELi4ELi3EEENS4_18smem_ptr_flag_bitsILi16EEENSS_INS5_IJNSA_ILi8EEESG_EEENS5_IJSG_SC_EEEEEEEvNS4_8identityES10_S1A_vS1B_EENS_8epilogue10collective18CollectiveEpilogueINS1D_23Sm100TmaWarpSpecializedILi4ELi2ELi16ELb1ELb0EEEJNS5_IJSG_SF_SG_EEENS5_IJNSS_ISG_SC_EENSS_INS5_IJNSA_ILi16EEENSA_ILi2EEEEEENS5_IJSC_SG_EEEEEEEESI_SJ_SI_SJ_NS1D_6fusion15FusionCallbacksIS1H_NS1Q_17LinearCombinationISI_fSI_fLNS_15FloatRoundStyleE2EEES1I_S1P_JEEENS4_5SM1004TMEM4LOAD26SM100_TMEM_LOAD_32dp32b16xENS4_13SM90_TMA_LOADENS11_INS12_ILi1ELi4ELi3EEES15_NSS_INS5_IJS16_S1K_EEENS5_IJS1K_SC_EEEEEEENS4_39AutoVectorizingCopyWithAssumedAlignmentILi128EEENS4_14SM90_TMA_STOREES25_S27_S27_EEEvvEEEEvNT_6ParamsE,@function
        .size           _ZN7cutlass13device_kernelINS_4gemm6kernel13GemmUniversalIN4cute5tupleIJiiiiEEENS1_10collective13CollectiveMmaINS1_35MainloopSm100TmaUmmaWarpSpecializedILi13ELi2ELi4ENS5_IJNS4_1CILi4EEESB_NSA_ILi1EEEEEEEENS5_IJNSA_ILi128EEESF_NSA_ILi64EEEEEENS_6half_tENS5_IJlSC_lEEESI_SJ_NS4_8TiledMMAINS4_8MMA_AtomIJNS4_26SM100_MMA_F16BF16_2x1SM_SSISI_SI_fLi128ELi128ELNS4_4UMMA5MajorE0ELSO_0ELNSN_7ScaleInE0ELSP_0EEEEEENS4_6LayoutINS5_IJSC_SC_SC_EEENS5_IJNSA_ILi0EEESU_SU_EEEEENS5_IJNS4_10UnderscoreESX_SX_EEEEENS4_28SM100_TMA_2SM_LOAD_MULTICASTENS4_14ComposedLayoutINS4_7SwizzleILi3ELi4ELi3EEENS4_18smem_ptr_flag_bitsILi16EEENSS_INS5_IJNSA_ILi8EEESG_EEENS5_IJSG_SC_EEEEEEEvNS4_8identityES10_S1A_vS1B_EENS_8epilogue10collective18CollectiveEpilogueINS1D_23Sm100TmaWarpSpecializedILi4ELi2ELi16ELb1ELb0EEEJNS5_IJSG_SF_SG_EEENS5_IJNSS_ISG_SC_EENSS_INS5_IJNSA_ILi16EEENSA_ILi2EEEEEENS5_IJSC_SG_EEEEEEEESI_SJ_SI_SJ_NS1D_6fusion15FusionCallbacksIS1H_NS1Q_17LinearCombinationISI_fSI_fLNS_15FloatRoundStyleE2EEES1I_S1P_JEEENS4_5SM1004TMEM4LOAD26SM100_TMEM_LOAD_32dp32b16xENS4_13SM90_TMA_LOADENS11_INS12_ILi1ELi4ELi3EEES15_NSS_INS5_IJS16_S1K_EEENS5_IJS1K_SC_EEEEEEENS4_39AutoVectorizingCopyWithAssumedAlignmentILi128EEENS4_14SM90_TMA_STOREES25_S27_S27_EEEvvEEEEvNT_6ParamsE,(.L_x_225 - _ZN7cutlass13device_kernelINS_4gemm6kernel13GemmUniversalIN4cute5tupleIJiiiiEEENS1_10collective13CollectiveMmaINS1_35MainloopSm100TmaUmmaWarpSpecializedILi13ELi2ELi4ENS5_IJNS4_1CILi4EEESB_NSA_ILi1EEEEEEEENS5_IJNSA_ILi128EEESF_NSA_ILi64EEEEEENS_6half_tENS5_IJlSC_lEEESI_SJ_NS4_8TiledMMAINS4_8MMA_AtomIJNS4_26SM100_MMA_F16BF16_2x1SM_SSISI_SI_fLi128ELi128ELNS4_4UMMA5MajorE0ELSO_0ELNSN_7ScaleInE0ELSP_0EEEEEENS4_6LayoutINS5_IJSC_SC_SC_EEENS5_IJNSA_ILi0EEESU_SU_EEEEENS5_IJNS4_10UnderscoreESX_SX_EEEEENS4_28SM100_TMA_2SM_LOAD_MULTICASTENS4_14ComposedLayoutINS4_7SwizzleILi3ELi4ELi3EEENS4_18smem_ptr_flag_bitsILi16EEENSS_INS5_IJNSA_ILi8EEESG_EEENS5_IJSG_SC_EEEEEEEvNS4_8identityES10_S1A_vS1B_EENS_8epilogue10collective18CollectiveEpilogueINS1D_23Sm100TmaWarpSpecializedILi4ELi2ELi16ELb1ELb0EEEJNS5_IJSG_SF_SG_EEENS5_IJNSS_ISG_SC_EENSS_INS5_IJNSA_ILi16EEENSA_ILi2EEEEEENS5_IJSC_SG_EEEEEEEESI_SJ_SI_SJ_NS1D_6fusion15FusionCallbacksIS1H_NS1Q_17LinearCombinationISI_fSI_fLNS_15FloatRoundStyleE2EEES1I_S1P_JEEENS4_5SM1004TMEM4LOAD26SM100_TMEM_LOAD_32dp32b16xENS4_13SM90_TMA_LOADENS11_INS12_ILi1ELi4ELi3EEES15_NSS_INS5_IJS16_S1K_EEENS5_IJS1K_SC_EEEEEEENS4_39AutoVectorizingCopyWithAssumedAlignmentILi128EEENS4_14SM90_TMA_STOREES25_S27_S27_EEEvvEEEEvNT_6ParamsE)
        .other          _ZN7cutlass13device_kernelINS_4gemm6kernel13GemmUniversalIN4cute5tupleIJiiiiEEENS1_10collective13CollectiveMmaINS1_35MainloopSm100TmaUmmaWarpSpecializedILi13ELi2ELi4ENS5_IJNS4_1CILi4EEESB_NSA_ILi1EEEEEEEENS5_IJNSA_ILi128EEESF_NSA_ILi64EEEEEENS_6half_tENS5_IJlSC_lEEESI_SJ_NS4_8TiledMMAINS4_8MMA_AtomIJNS4_26SM100_MMA_F16BF16_2x1SM_SSISI_SI_fLi128ELi128ELNS4_4UMMA5MajorE0ELSO_0ELNSN_7ScaleInE0ELSP_0EEEEEENS4_6LayoutINS5_IJSC_SC_SC_EEENS5_IJNSA_ILi0EEESU_SU_EEEEENS5_IJNS4_10UnderscoreESX_SX_EEEEENS4_28SM100_TMA_2SM_LOAD_MULTICASTENS4_14ComposedLayoutINS4_7SwizzleILi3ELi4ELi3EEENS4_18smem_ptr_flag_bitsILi16EEENSS_INS5_IJNSA_ILi8EEESG_EEENS5_IJSG_SC_EEEEEEEvNS4_8identityES10_S1A_vS1B_EENS_8epilogue10collective18CollectiveEpilogueINS1D_23Sm100TmaWarpSpecializedILi4ELi2ELi16ELb1ELb0EEEJNS5_IJSG_SF_SG_EEENS5_IJNSS_ISG_SC_EENSS_INS5_IJNSA_ILi16EEENSA_ILi2EEEEEENS5_IJSC_SG_EEEEEEEESI_SJ_SI_SJ_NS1D_6fusion15FusionCallbacksIS1H_NS1Q_17LinearCombinationISI_fSI_fLNS_15FloatRoundStyleE2EEES1I_S1P_JEEENS4_5SM1004TMEM4LOAD26SM100_TMEM_LOAD_32dp32b16xENS4_13SM90_TMA_LOADENS11_INS12_ILi1ELi4ELi3EEES15_NSS_INS5_IJS16_S1K_EEENS5_IJS1K_SC_EEEEEEENS4_39AutoVectorizingCopyWithAssumedAlignmentILi128EEENS4_14SM90_TMA_STOREES25_S27_S27_EEEvvEEEEvNT_6ParamsE,@"STO_CUDA_ENTRY STV_DEFAULT"
_ZN7cutlass13device_kernelINS_4gemm6kernel13GemmUniversalIN4cute5tupleIJiiiiEEENS1_10collective13CollectiveMmaINS1_35MainloopSm100TmaUmmaWarpSpecializedILi13ELi2ELi4ENS5_IJNS4_1CILi4EEESB_NSA_ILi1EEEEEEEENS5_IJNSA_ILi128EEESF_NSA_ILi64EEEEEENS_6half_tENS5_IJlSC_lEEESI_SJ_NS4_8TiledMMAINS4_8MMA_AtomIJNS4_26SM100_MMA_F16BF16_2x1SM_SSISI_SI_fLi128ELi128ELNS4_4UMMA5MajorE0ELSO_0ELNSN_7ScaleInE0ELSP_0EEEEEENS4_6LayoutINS5_IJSC_SC_SC_EEENS5_IJNSA_ILi0EEESU_SU_EEEEENS5_IJNS4_10UnderscoreESX_SX_EEEEENS4_28SM100_TMA_2SM_LOAD_MULTICASTENS4_14ComposedLayoutINS4_7SwizzleILi3ELi4ELi3EEENS4_18smem_ptr_flag_bitsILi16EEENSS_INS5_IJNSA_ILi8EEESG_EEENS5_IJSG_SC_EEEEEEEvNS4_8identityES10_S1A_vS1B_EENS_8epilogue10collective18CollectiveEpilogueINS1D_23Sm100TmaWarpSpecializedILi4ELi2ELi16ELb1ELb0EEEJNS5_IJSG_SF_SG_EEENS5_IJNSS_ISG_SC_EENSS_INS5_IJNSA_ILi16EEENSA_ILi2EEEEEENS5_IJSC_SG_EEEEEEEESI_SJ_SI_SJ_NS1D_6fusion15FusionCallbacksIS1H_NS1Q_17LinearCombinationISI_fSI_fLNS_15FloatRoundStyleE2EEES1I_S1P_JEEENS4_5SM1004TMEM4LOAD26SM100_TMEM_LOAD_32dp32b16xENS4_13SM90_TMA_LOADENS11_INS12_ILi1ELi4ELi3EEES15_NSS_INS5_IJS16_S1K_EEENS5_IJS1K_SC_EEEEEEENS4_39AutoVectorizingCopyWithAssumedAlignmentILi128EEENS4_14SM90_TMA_STOREES25_S27_S27_EEEvvEEEEvNT_6ParamsE:
[----:B------:R-:W1:Y:S01]  /*0000*/  LDC R1, c[0x0][0x37c] ;  /* 0x0000df00ff017b82 */ /* 0x000e620000000800 */
[----:B------:R-:W2:Y:S01]  /*0010*/  S2R R61, SR_TID.X ;  /* 0x00000000003d7919 */ /* 0x000ea20000002100 */
[----:B------:R-:W3:Y:S06]  /*0020*/  LDCU.64 UR8, c[0x0][0x890] ;  /* 0x00011200ff0877ac */ /* 0x000eec0008000a00 */
[----:B------:R-:W4:Y:S01]  /*0030*/  S2UR UR47, SR_CgaCtaId ;  /* 0x00000000002f79c3 */ /* 0x000f220000008800 */
[----:B------:R-:W-:Y:S02]  /*0040*/  PRMT R50, RZ, 0x7610, R50 ;  /* 0x00007610ff327816 */ /* 0x000fe40000000032 */
[----:B------:R-:W-:-:S02]  /*0050*/  ELECT P0, URZ, PT ;  /* 0x0000000000ff782f */ /* 0x000fc40003800000 */
[----:B---3--:R-:W-:-:S04]  /*0060*/  ISETP.NE.U32.AND P1, PT, RZ, UR8, PT ;  /* 0x00000008ff007c0c */ /* 0x008fc8000bf25070 */
[----:B------:R-:W-:Y:S01]  /*0070*/  ISETP.NE.AND.EX P2, PT, RZ, UR9, PT, P1 ;  /* 0x00000009ff007c0c */ /* 0x000fe2000bf45310 */
[----:B----4-:R-:W-:Y:S02]  /*0080*/  ULOP3.LUT UR48, UR47, 0x1, URZ, 0xc0, !UPT ;  /* 0x000000012f307892 */ /* 0x010fe4000f8ec0ff */
[----:B------:R-:W-:Y:S01]  /*0090*/  ULOP3.LUT UR49, UR47, 0x1, URZ, 0x3c, !UPT ;  /* 0x000000012f317892 */ /* 0x000fe2000f8e3cff */
[----:B--2---:R-:W-:-:S05]  /*00a0*/  SHF.R.U32.HI R51, RZ, 0x5, R61 ;  /* 0x00000005ff337819 */ /* 0x004fca000001163d */
[----:B------:R-:W2:Y:S02]  /*00b0*/  SHFL.IDX PT, R0, R51, RZ, 0x1f ;  /* 0x00001fff33007589 */ /* 0x000ea400000e0000 */
[----:B--2---:R-:W-:Y:S02]  /*00c0*/  R2UR UR25, R0 ;  /* 0x00000000001972ca */ /* 0x004fe400000e0000 */
[----:B-1----:R-:W-:Y:S05]  /*00d0*/  @P2 BRA `(.L_x_0) ;  /* 0x0000000000302947 */ /* 0x002fea0003800000 */
[----:B------:R-:W1:Y:S02]  /*00e0*/  LDCU.64 UR4, c[0x0][0x888] ;  /* 0x00011100ff0477ac */ /* 0x000e640008000a00 */
[----:B-1----:R-:W-:-:S04]  /*00f0*/  UISETP.NE.U32.AND UP0, UPT, UR4, URZ, UPT ;  /* 0x000000ff0400728c */ /* 0x002fc8000bf05070 */
[----:B------:R-:W-:-:S09]  /*0100*/  UISETP.NE.AND.EX UP0, UPT, UR5, URZ, UPT, UP0 ;  /* 0x000000ff0500728c */ /* 0x000fd2000bf05300 */
[----:B------:R-:W-:Y:S05]  /*0110*/  BRA.U !UP0, `(.L_x_1) ;  /* 0x0000000108147547 */ /* 0x000fea000b800000 */
[----:B------:R-:W1:Y:S01]  /*0120*/  LDC.64 R2, c[0x0][0x888] ;  /* 0x00022200ff027b82 */ /* 0x000e620000000a00 */
[----:B------:R-:W1:Y:S02]  /*0130*/  LDCU.64 UR4, c[0x0][0x358] ;  /* 0x00006b00ff0477ac */ /* 0x000e640008000a00 */
[----:B-1----:R1:W5:Y:S01]  /*0140*/  LDG.E R27, desc[UR4][R2.64] ;  /* 0x00000004021b7981 */ /* 0x002362000c1e1900 */
[----:B------:R-:W-:Y:S01]  /*0150*/  HFMA2 R50, -RZ, RZ, 0, 5.9604644775390625e-08 ;  /* 0x00000001ff327431 */ /* 0x000fe200000001ff */
[----:B------:R-:W-:Y:S05]  /*0160*/  BRA `(.L_x_0) ;  /* 0x00000000000c7947 */ /* 0x000fea0003800000 */
.L_x_1:
[----:B------:R-:W1:Y:S01]  /*0170*/  LDCU UR4, c[0x0][0x880] ;  /* 0x00011000ff0477ac */ /* 0x000e620008000800 */
[----:B------:R-:W-:Y:S01]  /*0180*/  HFMA2 R50, -RZ, RZ, 0, 5.9604644775390625e-08 ;  /* 0x00000001ff327431 */ /* 0x000fe200000001ff */
[----:B-1----:R-:W-:-:S07]  /*0190*/  MOV R27, UR4 ;  /* 0x00000004001b7c02 */ /* 0x002fce0008000f00 */
.L_x_0:
[----:B------:R-:W2:Y:S02]  /*01a0*/  LDCU.64 UR4, c[0x0][0x8b0] ;  /* 0x00011600ff0477ac */ /* 0x000ea40008000a00 */
[----:B--2---:R-:W-:-:S04]  /*01b0*/  UISETP.NE.U32.AND UP0, UPT, UR4, URZ, UPT ;  /* 0x000000ff0400728c */ /* 0x004fc8000bf05070 */
[----:B------:R-:W-:-:S09]  /*01c0*/  UISETP.NE.AND.EX UP0, UPT, UR5, URZ, UPT, UP0 ;  /* 0x000000ff0500728c */ /* 0x000fd2000bf05300 */
[----:B------:R-:W-:Y:S05]  /*01d0*/  BRA.U UP0, `(.L_x_2) ;  /* 0x0000000100287547 */ /* 0x000fea000b800000 */
[----:B------:R-:W2:Y:S02]  /*01e0*/  LDCU.64 UR4, c[0x0][0x8a8] ;  /* 0x00011500ff0477ac */ /* 0x000ea40008000a00 */
[----:B--2---:R-:W-:-:S04]  /*01f0*/  UISETP.NE.U32.AND UP0, UPT, UR4, URZ, UPT ;  /* 0x000000ff0400728c */ /* 0x004fc8000bf05070 */
[----:B------:R-:W-:-:S09]  /*0200*/  UISETP.NE.AND.EX UP0, UPT, UR5, URZ, UPT, UP0 ;  /* 0x000000ff0500728c */ /* 0x000fd2000bf05300 */
[----:B------:R-:W-:Y:S05]  /*0210*/  BRA.U !UP0, `(.L_x_3) ;  /* 0x0000000108107547 */ /* 0x000fea000b800000 */
[----:B------:R-:W2:Y:S01]  /*0220*/  LDC.64 R24, c[0x0][0x8a8] ;  /* 0x00022a00ff187b82 */ /* 0x000ea20000000a00 */
[----:B------:R-:W2:Y:S02]  /*0230*/  LDCU.64 UR4, c[0x0][0x358] ;  /* 0x00006b00ff0477ac */ /* 0x000ea40008000a00 */
[----:B--2---:R2:W5:Y:S01]  /*0240*/  LDG.E R24, desc[UR4][R24.64] ;  /* 0x0000000418187981 */ /* 0x004562000c1e1900 */
[----:B------:R-:W-:Y:S05]  /*0250*/  BRA `(.L_x_2) ;  /* 0x0000000000087947 */ /* 0x000fea0003800000 */
.L_x_3:
[----:B------:R-:W2:Y:S02]  /*0260*/  LDCU UR4, c[0x0][0x8a0] ;  /* 0x00011400ff0477ac */ /* 0x000ea40008000800 */
[----:B--2---:R-:W-:Y:S02]  /*0270*/  MOV R24, UR4 ;  /* 0x0000000400187c02 */ /* 0x004fe40008000f00 */
.L_x_2:
[----:B------:R-:W-:Y:S01]  /*0280*/  IMAD.U32 R0, RZ, RZ, UR25 ;  /* 0x00000019ff007e24 */ /* 0x000fe2000f8e00ff */
[----:B------:R-:W-:Y:S04]  /*0290*/  BSSY.RECONVERGENT B0, `(.L_x_4) ;  /* 0x000000c000007945 */ /* 0x000fe80003800200 */
[C---:B------:R-:W-:Y:S02]  /*02a0*/  ISETP.NE.OR P3, PT, R0.reuse, 0x1, !P0 ;  /* 0x000000010000780c */ /* 0x040fe40004765670 */
[----:B------:R-:W-:-:S11]  /*02b0*/  ISETP.NE.OR P2, PT, R0, 0x3, !P0 ;  /* 0x000000030000780c */ /* 0x000fd60004745670 */
[----:B------:R-:W-:Y:S05]  /*02c0*/  @P3 BRA `(.L_x_5) ;  /* 0x0000000000203947 */ /* 0x000fea0003800000 */
[----:B------:R-:W3:Y:S02]  /*02d0*/  LDCU.64 UR4, c[0x0][0x348] ;  /* 0x00006900ff0477ac */ /* 0x000ee40008000a00 */
[----:B---3--:R-:W-:Y:S02]  /*02e0*/  UIADD3 UR6, UP1, UPT, UR4, 0x80, URZ ;  /* 0x0000008004067890 */ /* 0x008fe4000ff3e0ff */
[----:B------:R-:W-:Y:S02]  /*02f0*/  UIADD3 UR4, UP0, UPT, UR4, 0x180, URZ ;  /* 0x0000018004047890 */ /* 0x000fe4000ff1e0ff */
[----:B------:R-:W-:Y:S02]  /*0300*/  UIADD3.X UR7, UPT, UPT, URZ, UR5, URZ, UP1, !UPT ;  /* 0x00000005ff077290 */ /* 0x000fe40008ffe4ff */
[----:B------:R-:W-:-:S07]  /*0310*/  UIADD3.X UR5, UPT, UPT, URZ, UR5, URZ, UP0, !UPT ;  /* 0x00000005ff057290 */ /* 0x000fce00087fe4ff */
[----:B------:R3:W-:Y:S02]  /*0320*/  UTMACCTL.PF [UR6] ;  /* 0x00000000060079b9 */ /* 0x0007e40008040000 */
[----:B------:R3:W-:Y:S02]  /*0330*/  UTMACCTL.PF [UR4] ;  /* 0x00000000040079b9 */ /* 0x0007e40008040000 */
[----:B---3--:R-:W-:Y:S01]  /*0340*/  NOP ;  /* 0x0000000000007918 */ /* 0x008fe20000000000 */
.L_x_5:
[----:B------:R-:W-:Y:S05]  /*0350*/  BSYNC.RECONVERGENT B0 ;  /* 0x0000000000007941 */ /* 0x000fea0003800200 */
.L_x_4:
[----:B------:R-:W-:Y:S04]  /*0360*/  BSSY.RECONVERGENT B0, `(.L_x_6) ;  /* 0x000000a000007945 */ /* 0x000fe80003800200 */
        /* <DEDUP_REMOVED lines=9> */
.L_x_7:
[----:B------:R-:W-:Y:S05]  /*0400*/  BSYNC.RECONVERGENT B0 ;  /* 0x0000000000007941 */ /* 0x000fea0003800200 */
.L_x_6:
[----:B------:R-:W3:Y:S01]  /*0410*/  LDCU.64 UR4, c[0x0][0x888] ;  /* 0x00011100ff0477ac */ /* 0x000ee20008000a00 */
[----:B------:R-:W-:Y:S01]  /*0420*/  ISETP.NE.AND.EX P1, PT, RZ, UR9, PT, P1 ;  /* 0x00000009ff007c0c */ /* 0x000fe2000bf25310 */
[----:B------:R-:W-:Y:S01]  /*0430*/  UPLOP3.LUT UP3, UPT, UPT, UPT, UPT, 0x80, 0x8 ;  /* 0x000000000008789c */ /* 0x000fe20003f6f070 */
[----:B---3--:R-:W-:-:S04]  /*0440*/  ISETP.NE.U32.AND P2, PT, RZ, UR4, PT ;  /* 0x00000004ff007c0c */ /* 0x008fc8000bf45070 */
[----:B------:R-:W-:-:S13]  /*0450*/  ISETP.NE.AND.EX P2, PT, RZ, UR5, PT, P2 ;  /* 0x00000005ff007c0c */ /* 0x000fda000bf45320 */
[----:B------:R-:W-:Y:S05]  /*0460*/  @P2 BRA P1, `(.L_x_8) ;  /* 0x0000000000282947 */ /* 0x000fea0000800000 */
[----:B------:R-:W-:Y:S01]  /*0470*/  UISETP.NE.U32.AND UP0, UPT, UR8, URZ, UPT ;  /* 0x000000ff0800728c */ /* 0x000fe2000bf05070 */
[----:B-----5:R-:W-:Y:S01]  /*0480*/  FSETP.NEU.AND P1, PT, R27, RZ, PT ;  /* 0x000000ff1b00720b */ /* 0x020fe20003f2d000 */
[----:B------:R-:W-:Y:S02]  /*0490*/  UISETP.NE.U32.AND UP2, UPT, UR4, URZ, UPT ;  /* 0x000000ff0400728c */ /* 0x000fe4000bf45070 */
[----:B------:R-:W-:Y:S02]  /*04a0*/  UISETP.NE.AND.EX UP1, UPT, UR9, URZ, UPT, UP0 ;  /* 0x000000ff0900728c */ /* 0x000fe4000bf25300 */
[----:B------:R-:W-:-:S04]  /*04b0*/  UISETP.NE.AND.EX UP0, UPT, UR5, URZ, UPT, UP2 ;  /* 0x000000ff0500728c */ /* 0x000fc8000bf05320 */
[----:B------:R-:W-:-:S04]  /*04c0*/  USEL UR4, URZ, 0xffffffff, UP0 ;  /* 0xffffffffff047887 */ /* 0x000fc80008000000 */
[----:B------:R-:W-:Y:S01]  /*04d0*/  VOTEU.ANY UP0, P1 ;  /* 0x0000000000ff7886 */ /* 0x000fe20000800100 */
[----:B------:R-:W-:-:S04]  /*04e0*/  @!UP1 USEL UR4, URZ, 0xffffffff, UP0 ;  /* 0xffffffffff049887 */ /* 0x000fc80008000000 */
[----:B------:R-:W-:-:S04]  /*04f0*/  ULOP3.LUT UR4, UR4, 0x1, URZ, 0xc0, !UPT ;  /* 0x0000000104047892 */ /* 0x000fc8000f8ec0ff */
[----:B------:R-:W-:-:S11]  /*0500*/  UISETP.NE.U32.AND UP3, UPT, UR4, 0x1, UPT ;  /* 0x000000010400788c */ /* 0x000fd6000bf65070 */
.L_x_8:
[----:B------:R-:W3:Y:S01]  /*0510*/  SHFL.IDX PT, R0, R51, RZ, 0x1f ;  /* 0x00001fff33007589 */ /* 0x000ee200000e0000 */
[----:B------:R-:W-:-:S04]  /*0520*/  UISETP.NE.AND UP0, UPT, UR25, 0x2, UPT ;  /* 0x000000021900788c */ /* 0x000fc8000bf05270 */
[----:B------:R-:W-:Y:S02]  /*0530*/  UISETP.EQ.AND UP1, UPT, UR48, URZ, !UP0 ;  /* 0x000000ff3000728c */ /* 0x000fe4000c722270 */
[----:B------:R-:W-:-:S04]  /*0540*/  USEL UR46, URZ, 0x1, UP0 ;  /* 0x00000001ff2e7887 */ /* 0x000fc80008000000 */
[----:B------:R-:W-:Y:S02]  /*0550*/  PLOP3.LUT P3, PT, P0, PT, UP1, 0x80, 0x8 ;  /* 0x000000000008781c */ /* 0x000fe4000076f018 */
[----:B---3--:R-:W-:-:S13]  /*0560*/  ISETP.NE.AND P1, PT, R0, RZ, PT ;  /* 0x000000ff0000720c */ /* 0x008fda0003f25270 */
[----:B------:R-:W-:Y:S05]  /*0570*/  @P1 BRA `(.L_x_9) ;  /* 0x0000000000a81947 */ /* 0x000fea0003800000 */
[----:B------:R-:W-:Y:S01]  /*0580*/  ELECT P1, URZ, PT ;  /* 0x0000000000ff782f */ /* 0x000fe20003820000 */
[----:B------:R-:W-:-:S12]  /*0590*/  BSSY.RECONVERGENT B0, `(.L_x_9) ;  /* 0x0000028000007945 */ /* 0x000fd80003800200 */
[----:B------:R-:W-:Y:S05]  /*05a0*/  @!P1 BRA `(.L_x_10) ;  /* 0x0000000000989947 */ /* 0x000fea0003800000 */
[----:B------:R-:W-:Y:S01]  /*05b0*/  UMOV UR4, 0x400 ;  /* 0x0000040000047882 */ /* 0x000fe20000000000 */
[----:B------:R-:W-:Y:S01]  /*05c0*/  UMOV UR8, 0x1 ;  /* 0x0000000100087882 */ /* 0x000fe20000000000 */
[----:B------:R-:W-:Y:S01]  /*05d0*/  UMOV UR6, 0x5 ;  /* 0x0000000500067882 */ /* 0x000fe20000000000 */
[----:B------:R-:W-:Y:S02]  /*05e0*/  ULEA UR4, UR47, UR4, 0x18 ;  /* 0x000000042f047291 */ /* 0x000fe4000f8ec0ff */
[----:B------:R-:W-:-:S04]  /*05f0*/  UIADD3 UR8, UPT, UPT, -UR8, 0x100000, URZ ;  /* 0x0010000008087890 */ /* 0x000fc8000fffe1ff */
[----:B------:R-:W-:Y:S02]  /*0600*/  USHF.L.U32 UR9, UR8, 0xb, URZ ;  /* 0x0000000b08097899 */ /* 0x000fe400080006ff */
[----:B------:R-:W-:Y:S02]  /*0610*/  USHF.L.U32 UR8, UR8, 0x1, URZ ;  /* 0x0000000108087899 */ /* 0x000fe400080006ff */
[----:B------:R-:W-:-:S04]  /*0620*/  UIADD3 UR6, UPT, UPT, -UR6, 0x100000, URZ ;  /* 0x0010000006067890 */ /* 0x000fc8000fffe1ff */
[----:B------:R-:W-:Y:S02]  /*0630*/  USHF.L.U32 UR7, UR6, 0xb, URZ ;  /* 0x0000000b06077899 */ /* 0x000fe400080006ff */
[----:B------:R-:W-:Y:S01]  /*0640*/  USHF.L.U32 UR6, UR6, 0x1, URZ ;  /* 0x0000000106067899 */ /* 0x000fe200080006ff */
[----:B------:R-:W3:Y:S03]  /*0650*/  FENCE.VIEW.ASYNC.S ;  /* 0x00000000000073c6 */ /* 0x000ee60000000000 */
[----:B---3--:R3:W4:Y:S08]  /*0660*/  SYNCS.EXCH.64 URZ, [UR4], UR8 ;  /* 0x0000000804ff75b2 */ /* 0x0087300008000100 */
[----:B------:R3:W1:Y:S01]  /*0670*/  SYNCS.EXCH.64 URZ, [UR4+0x68], UR6 ;  /* 0x0000680604ff75b2 */ /* 0x0006620008000100 */
        /* <DEDUP_REMOVED lines=23> */
[----:B------:R3:W1:Y:S02]  /*07f0*/  SYNCS.EXCH.64 URZ, [UR4+0xc8], UR6 ;  /* 0x0000c80604ff75b2 */ /* 0x0006640008000100 */
[----:B---34-:R-:W-:Y:S01]  /*0800*/  NOP ;  /* 0x0000000000007918 */ /* 0x018fe20000000000 */
.L_x_10:
[----:B------:R-:W-:Y:S05]  /*0810*/  BSYNC.RECONVERGENT B0 ;  /* 0x0000000000007941 */ /* 0x000fea0003800200 */
.L_x_9:
[----:B------:R-:W3:Y:S01]  /*0820*/  SHFL.IDX PT, R0, R51, RZ, 0x1f ;  /* 0x00001fff33007589 */ /* 0x000ee200000e0000 */
[----:B------:R-:W-:Y:S01]  /*0830*/  NOP ;  /* 0x0000000000007918 */ /* 0x000fe20000000000 */
[----:B---3--:R-:W-:-:S13]  /*0840*/  ISETP.NE.AND P1, PT, R0, 0x1, PT ;  /* 0x000000010000780c */ /* 0x008fda0003f25270 */
[----:B------:R-:W-:Y:S05]  /*0850*/  @P1 BRA `(.L_x_11) ;  /* 0x0000000000541947 */ /* 0x000fea0003800000 */
        /* <DEDUP_REMOVED lines=10> */
[----:B------:R-:W-:Y:S01]  /*0900*/  ELECT P1, URZ, PT ;  /* 0x0000000000ff782f */ /* 0x000fe20003820000 */
[----:B------:R-:W3:Y:S02]  /*0910*/  FENCE.VIEW.ASYNC.S ;  /* 0x00000000000073c6 */ /* 0x000ee40000000000 */
[----:B---3--:R3:W4:Y:S08]  /*0920*/  SYNCS.EXCH.64 URZ, [UR4+0xd0], UR8 ;  /* 0x0000d00804ff75b2 */ /* 0x0087300008000100 */
[----:B------:R3:W1:Y:S01]  /*0930*/  SYNCS.EXCH.64 URZ, [UR4+0xf0], UR6 ;  /* 0x0000f00604ff75b2 */ /* 0x0006620008000100 */
[----:B------:R3:W1:Y:S01]  /*0940*/  SYNCS.EXCH.64 URZ, [UR4+0xd8], UR8 ;  /* 0x0000d80804ff75b2 */ /* 0x0006620008000100 */
[----:B------:R3:W1:Y:S01]  /*0950*/  SYNCS.EXCH.64 URZ, [UR4+0xf8], UR6 ;  /* 0x0000f80604ff75b2 */ /* 0x0006620008000100 */
[----:B------:R3:W1:Y:S01]  /*0960*/  SYNCS.EXCH.64 URZ, [UR4+0xe0], UR8 ;  /* 0x0000e00804ff75b2 */ /* 0x0006620008000100 */
[----:B------:R3:W1:Y:S01]  /*0970*/  SYNCS.EXCH.64 URZ, [UR4+0x100], UR6 ;  /* 0x0001000604ff75b2 */ /* 0x0006620008000100 */
[----:B------:R3:W1:Y:S01]  /*0980*/  SYNCS.EXCH.64 URZ, [UR4+0xe8], UR8 ;  /* 0x0000e80804ff75b2 */ /* 0x0006620008000100 */
[----:B------:R3:W1:Y:S01]  /*0990*/  SYNCS.EXCH.64 URZ, [UR4+0x108], UR6 ;  /* 0x0001080604ff75b2 */ /* 0x0006620008000100 */
[----:B------:R-:W-:Y:S01]  /*09a0*/  NOP ;  /* 0x0000000000007918 */ /* 0x000fe20000000000 */
.L_x_11:
[----:B------:R-:W2:Y:S01]  /*09b0*/  SHFL.IDX PT, R0, R51, RZ, 0x1f ;  /* 0x00001fff33007589 */ /* 0x000ea200000e0000 */
[----:B------:R-:W-:Y:S01]  /*09c0*/  NOP ;  /* 0x0000000000007918 */ /* 0x000fe20000000000 */
[----:B--2---:R-:W-:-:S13]  /*09d0*/  ISETP.NE.AND P1, PT, R0, 0x3, PT ;  /* 0x000000030000780c */ /* 0x004fda0003f25270 */
[----:B------:R-:W-:Y:S05]  /*09e0*/  @P1 BRA `(.L_x_12) ;  /* 0x00000000002c1947 */ /* 0x000fea0003800000 */
[----:B---3--:R-:W-:Y:S01]  /*09f0*/  UMOV UR6, 0x400 ;  /* 0x0000040000067882 */ /* 0x008fe20000000000 */
[----:B------:R-:W-:Y:S01]  /*0a00*/  UMOV UR4, 0x20 ;  /* 0x0000002000047882 */ /* 0x000fe20000000000 */
[----:B------:R-:W-:Y:S02]  /*0a10*/  ULEA UR6, UR47, UR6, 0x18 ;  /* 0x000000062f067291 */ /* 0x000fe4000f8ec0ff */
[----:B------:R-:W-:-:S04]  /*0a20*/  UIADD3 UR4, UPT, UPT, -UR4, 0x100000, URZ ;  /* 0x0010000004047890 */ /* 0x000fc8000fffe1ff */
[----:B------:R-:W-:Y:S02]  /*0a30*/  USHF.L.U32 UR5, UR4, 0xb, URZ ;  /* 0x0000000b04057899 */ /* 0x000fe400080006ff */
[----:B------:R-:W-:Y:S01]  /*0a40*/  USHF.L.U32 UR4, UR4, 0x1, URZ ;  /* 0x0000000104047899 */ /* 0x000fe200080006ff */
[----:B------:R-:W-:Y:S01]  /*0a50*/  ELECT P1, URZ, PT ;  /* 0x0000000000ff782f */ /* 0x000fe20003820000 */
[----:B------:R-:W2:Y:S10]  /*0a60*/  FENCE.VIEW.ASYNC.S ;  /* 0x00000000000073c6 */ /* 0x000eb40000000000 */
[----:B--2---:R2:W3:Y:S01]  /*0a70*/  SYNCS.EXCH.64 URZ, [UR6+0x110], UR4 ;  /* 0x0001100406ff75b2 */ /* 0x0044e20008000100 */
[----:B------:R2:W1:Y:S01]  /*0a80*/  SYNCS.EXCH.64 URZ, [UR6+0x118], UR4 ;  /* 0x0001180406ff75b2 */ /* 0x0004620008000100 */
[----:B------:R-:W-:Y:S01]  /*0a90*/  NOP ;  /* 0x0000000000007918 */ /* 0x000fe20000000000 */
.L_x_12:
[----:B------:R-:W4:Y:S01]  /*0aa0*/  SHFL.IDX PT, R0, R51, RZ, 0x1f ;  /* 0x00001fff33007589 */ /* 0x000f2200000e0000 */
[----:B------:R-:W-:Y:S01]  /*0ab0*/  NOP ;  /* 0x0000000000007918 */ /* 0x000fe20000000000 */
[----:B----4-:R-:W-:-:S13]  /*0ac0*/  ISETP.NE.AND P1, PT, R0, 0x4, PT ;  /* 0x000000040000780c */ /* 0x010fda0003f25270 */
[----:B------:R-:W-:Y:S05]  /*0ad0*/  @P1 BRA `(.L_x_13) ;  /* 0x0000000000481947 */ /* 0x000fea0003800000 */
[----:B--23--:R-:W-:Y:S01]  /*0ae0*/  UMOV UR4, 0xe20 ;  /* 0x00000e2000047882 */ /* 0x00cfe20000000000 */
[----:B------:R-:W-:Y:S01]  /*0af0*/  UMOV UR6, 0x400 ;  /* 0x0000040000067882 */ /* 0x000fe20000000000 */
[----:B------:R-:W-:Y:S01]  /*0b00*/  USEL UR4, UR4, 0xc20, UP3 ;  /* 0x00000c2004047887 */ /* 0x000fe20009800000 */
        /* <DEDUP_REMOVED lines=9> */
[----:B------:R-:W2:Y:S02]  /*0ba0*/  FENCE.VIEW.ASYNC.S ;  /* 0x00000000000073c6 */ /* 0x000ea40000000000 */
[----:B--2---:R4:W2:Y:S08]  /*0bb0*/  SYNCS.EXCH.64 URZ, [UR6+0x120], UR8 ;  /* 0x0001200806ff75b2 */ /* 0x0048b00008000100 */
[----:B------:R4:W3:Y:S01]  /*0bc0*/  SYNCS.EXCH.64 URZ, [UR6+0x130], UR4 ;  /* 0x0001300406ff75b2 */ /* 0x0008e20008000100 */
[----:B------:R4:W1:Y:S01]  /*0bd0*/  SYNCS.EXCH.64 URZ, [UR6+0x128], UR8 ;  /* 0x0001280806ff75b2 */ /* 0x0008620008000100 */
[----:B------:R4:W1:Y:S02]  /*0be0*/  SYNCS.EXCH.64 URZ, [UR6+0x138], UR4 ;  /* 0x0001380406ff75b2 */ /* 0x0008640008000100 */
[----:B----4-:R-:W-:Y:S01]  /*0bf0*/  NOP ;  /* 0x0000000000007918 */ /* 0x010fe20000000000 */
.L_x_13:
[----:B------:R-:W4:Y:S01]  /*0c00*/  SHFL.IDX PT, R0, R51, RZ, 0x1f ;  /* 0x00001fff33007589 */ /* 0x000f2200000e0000 */
[----:B------:R-:W-:Y:S01]  /*0c10*/  NOP ;  /* 0x0000000000007918 */ /* 0x000fe20000000000 */
[----:B----4-:R-:W-:-:S13]  /*0c20*/  ISETP.NE.AND P1, PT, R0, 0x5, PT ;  /* 0x000000050000780c */ /* 0x010fda0003f25270 */
[----:B------:R-:W-:Y:S05]  /*0c30*/  @P1 BRA `(.L_x_14) ;  /* 0x0000000000541947 */ /* 0x000fea0003800000 */
[----:B--23--:R-:W-:Y:S01]  /*0c40*/  UMOV UR4, 0x400 ;  /* 0x0000040000047882 */ /* 0x00cfe20000000000 */
        /* <DEDUP_REMOVED lines=14> */
[----:B------:R4:W1:Y:S01]  /*0d30*/  SYNCS.EXCH.64 URZ, [UR4+0x168], UR8 ;  /* 0x0001680804ff75b2 */ /* 0x0008620008000100 */
[----:B------:R4:W1:Y:S01]  /*0d40*/  SYNCS.EXCH.64 URZ, [UR4+0x150], UR6 ;  /* 0x0001500604ff75b2 */ /* 0x0008620008000100 */
[----:B------:R4:W1:Y:S01]  /*0d50*/  SYNCS.EXCH.64 URZ, [UR4+0x170], UR8 ;  /* 0x0001700804ff75b2 */ /* 0x0008620008000100 */
[----:B------:R4:W1:Y:S01]  /*0d60*/  SYNCS.EXCH.64 URZ, [UR4+0x158], UR6 ;  /* 0x0001580604ff75b2 */ /* 0x0008620008000100 */
[----:B------:R4:W1:Y:S02]  /*0d70*/  SYNCS.EXCH.64 URZ, [UR4+0x178], UR8 ;  /* 0x0001780804ff75b2 */ /* 0x0008640008000100 */
[----:B----4-:R-:W-:Y:S01]  /*0d80*/  NOP ;  /* 0x0000000000007918 */ /* 0x010fe20000000000 */
.L_x_14:
[----:B------:R-:W4:Y:S01]  /*0d90*/  SHFL.IDX PT, R0, R51, RZ, 0x1f ;  /* 0x00001fff33007589 */ /* 0x000f2200000e0000 */
[----:B------:R-:W-:Y:S01]  /*0da0*/  ISETP.NE.OR P0, PT, RZ, UR25, !P0 ;  /* 0x00000019ff007c0c */ /* 0x000fe2000c705670 */
[----:B------:R-:W-:Y:S01]  /*0db0*/  NOP ;  /* 0x0000000000007918 */ /* 0x000fe20000000000 */
[----:B----4-:R-:W-:-:S13]  /*0dc0*/  ISETP.NE.AND P1, PT, R0, 0x3, PT ;  /* 0x000000030000780c */ /* 0x010fda0003f25270 */
[----:B------:R-:W-:Y:S05]  /*0dd0*/  @P1 BRA `(.L_x_15) ;  /* 0x0000000000341947 */ /* 0x000fea0003800000 */
[----:B--23--:R-:W-:Y:S01]  /*0de0*/  UMOV UR4, 0x400 ;  /* 0x0000040000047882 */ /* 0x00cfe20000000000 */
[----:B------:R-:W-:Y:S01]  /*0df0*/  UMOV UR6, 0x20 ;  /* 0x0000002000067882 */ /* 0x000fe20000000000 */
[----:B------:R-:W-:Y:S02]  /*0e00*/  ULEA UR4, UR47, UR4, 0x18 ;  /* 0x000000042f047291 */ /* 0x000fe4000f8ec0ff */
[----:B------:R-:W-:-:S04]  /*0e10*/  UIADD3 UR6, UPT, UPT, -UR6, 0x100000, URZ ;  /* 0x0010000006067890 */ /* 0x000fc8000fffe1ff */
[----:B------:R-:W-:Y:S02]  /*0e20*/  USHF.L.U32 UR7, UR6, 0xb, URZ ;  /* 0x0000000b06077899 */ /* 0x000fe400080006ff */
[----:B------:R-:W-:Y:S01]  /*0e30*/  USHF.L.U32 UR6, UR6, 0x1, URZ ;  /* 0x0000000106067899 */ /* 0x000fe200080006ff */
[----:B------:R-:W-:Y:S01]  /*0e40*/  ELECT P1, URZ, PT ;  /* 0x0000000000ff782f */ /* 0x000fe20003820000 */
[----:B------:R-:W2:Y:S10]  /*0e50*/  FENCE.VIEW.ASYNC.S ;  /* 0x00000000000073c6 */ /* 0x000eb40000000000 */
[----:B--2---:R4:W2:Y:S01]  /*0e60*/  SYNCS.EXCH.64 URZ, [UR4+0x180], UR6 ;  /* 0x0001800604ff75b2 */ /* 0x0048a20008000100 */
[----:B------:R4:W3:Y:S01]  /*0e70*/  SYNCS.EXCH.64 URZ, [UR4+0x190], UR6 ;  /* 0x0001900604ff75b2 */ /* 0x0008e20008000100 */
[----:B------:R4:W1:Y:S01]  /*0e80*/  SYNCS.EXCH.64 URZ, [UR4+0x188], UR6 ;  /* 0x0001880604ff75b2 */ /* 0x0008620008000100 */
[----:B------:R4:W1:Y:S02]  /*0e90*/  SYNCS.EXCH.64 URZ, [UR4+0x198], UR6 ;  /* 0x0001980604ff75b2 */ /* 0x0008640008000100 */
[----:B----4-:R-:W-:Y:S01]  /*0ea0*/  NOP ;  /* 0x0000000000007918 */ /* 0x010fe20000000000 */
.L_x_15:
[----:B------:R-:W-:Y:S01]  /*0eb0*/  VOTEU.ALL UP0, P0 ;  /* 0x0000000000ff7886 */ /* 0x000fe20000000000 */
[----:B--23--:R-:W-:Y:S01]  /*0ec0*/  UMOV UR4, 0x20 ;  /* 0x0000002000047882 */ /* 0x00cfe20000000000 */
[----:B------:R-:W2:Y:S01]  /*0ed0*/  LDCU UR34, c[0x0][0x36c] ;  /* 0x00006d80ff2277ac */ /* 0x000ea20008000800 */
[----:B------:R-:W-:Y:S01]  /*0ee0*/  NOP ;  /* 0x0000000000007918 */ /* 0x000fe20000000000 */
[----:B------:R-:W-:Y:S01]  /*0ef0*/  LOP3.LUT R0, R61, 0x1f, RZ, 0xc0, !PT ;  /* 0x0000001f3d007812 */ /* 0x000fe200078ec0ff */
[----:B------:R-:W-:Y:S01]  /*0f00*/  @!UP0 UMOV UR6, 0x400 ;  /* 0x0000040000068882 */ /* 0x000fe20000000000 */
[----:B------:R-:W-:-:S04]  /*0f10*/  @!UP0 UIADD3 UR4, UPT, UPT, -UR4, 0x100000, URZ ;  /* 0x0010000004048890 */ /* 0x000fc8000fffe1ff */
[----:B------:R-:W-:Y:S02]  /*0f20*/  @!UP0 USHF.L.U32 UR5, UR4, 0xb, URZ ;  /* 0x0000000b04058899 */ /* 0x000fe400080006ff */
[----:B------:R-:W-:Y:S02]  /*0f30*/  @!UP0 USHF.L.U32 UR4, UR4, 0x1, URZ ;  /* 0x0000000104048899 */ /* 0x000fe400080006ff */
[----:B------:R-:W-:Y:S01]  /*0f40*/  @!UP0 ULEA UR6, UR47, UR6, 0x18 ;  /* 0x000000062f068291 */ /* 0x000fe2000f8ec0ff */
[----:B------:R-:W-:Y:S01]  /*0f50*/  VOTEU.ALL UP0, P0 ;  /* 0x0000000000ff7886 */ /* 0x000fe20000000000 */
[----:B------:R-:W-:Y:S02]  /*0f60*/  UISETP.NE.AND UP4, UPT, UR25, URZ, UPT ;  /* 0x000000ff1900728c */ /* 0x000fe4000bf85270 */
[----:B--2---:R-:W-:Y:S01]  /*0f70*/  UISETP.EQ.U32.AND UP1, UPT, UR34, 0x1, UPT ;  /* 0x000000012200788c */ /* 0x004fe2000bf22070 */
[----:B------:R-:W2:Y:S07]  /*0f80*/  FENCE.VIEW.ASYNC.S ;  /* 0x00000000000073c6 */ /* 0x000eae0000000000 */
[----:B--2---:R2:W3:Y:S01]  /*0f90*/  @!UP0 SYNCS.EXCH.64 URZ, [UR6+0x1a0], UR4 ;  /* 0x0001a00406ff85b2 */ /* 0x0044e20008000100 */
[----:B------:R-:W-:Y:S05]  /*0fa0*/  BRA.U !UP1, `(.L_x_16) ;  /* 0x0000000109087547 */ /* 0x000fea000b800000 */
[----:B-1-3--:R-:W-:Y:S01]  /*0fb0*/  UCGABAR_ARV ;  /* 0x00000000000079c7 */ /* 0x00afe20008000000 */
[----:B------:R-:W-:Y:S05]  /*0fc0*/  BRA `(.L_x_17) ;  /* 0x0000000000047947 */ /* 0x000fea0003800000 */
.L_x_16:
[----:B-1-3--:R-:W-:Y:S01]  /*0fd0*/  NOP ;  /* 0x0000000000007918 */ /* 0x00afe20000000000 */
.L_x_17:
[----:B------:R-:W1:Y:S01]  /*0fe0*/  S2UR UR8, SR_CTAID.Y ;  /* 0x00000000000879c3 */ /* 0x000e620000002600 */
[----:B------:R-:W-:-:S05]  /*0ff0*/  CS2R.32 R52, SR_CgaSize ;  /* 0x0000000000347805 */ /* 0x000fca0000008a00 */
[----:B------:R-:W-:-:S05]  /*1000*/  IMAD R52, R52, -0xa0, RZ ;  /* 0xffffff6034347824 */ /* 0x000fca00078e02ff */
[----:B------:R-:W-:-:S14]  /*1010*/  R2UR UR9, R52 ;  /* 0x00000000340972ca */ /* 0x000fdc00000e0000 */
[----:B------:R-:W3:Y:S01]  /*1020*/  LDCU UR9, c[0x0][UR9+0x2b4] ;  /* 0x00005680090977ac */ /* 0x000ee20008000800 */
[----:B------:R-:W-:-:S05]  /*1030*/  CS2R.32 R52, SR_CgaSize ;  /* 0x0000000000347805 */ /* 0x000fca0000008a00 */
[----:B------:R-:W-:-:S05]  /*1040*/  IMAD R52, R52, -0xa0, RZ ;  /* 0xffffff6034347824 */ /* 0x000fca00078e02ff */
[----:B------:R-:W-:-:S14]  /*1050*/  R2UR UR10, R52 ;  /* 0x00000000340a72ca */ /* 0x000fdc00000e0000 */
[----:B------:R-:W4:Y:S01]  /*1060*/  LDCU UR10, c[0x0][UR10+0x2b0] ;  /* 0x000056000a0a77ac */ /* 0x000f220008000800 */
[----:B------:R-:W4:Y:S01]  /*1070*/  S2UR UR31, SR_CTAID.X ;  /* 0x00000000001f79c3 */ /* 0x000f220000002500 */
[----:B--2---:R-:W-:Y:S02]  /*1080*/  USHF.R.U32.HI UR4, URZ, 0x2, UR47 ;  /* 0x00000002ff047899 */ /* 0x004fe4000801162f */
[----:B------:R-:W-:Y:S02]  /*1090*/  USHF.R.U32.HI UR7, URZ, 0x1, UR47 ;  /* 0x00000001ff077899 */ /* 0x000fe4000801162f */
[----:B------:R-:W-:Y:S02]  /*10a0*/  ULOP3.LUT UR44, UR4, 0x3, URZ, 0xc0, !UPT ;  /* 0x00000003042c7892 */ /* 0x000fe4000f8ec0ff */
[----:B------:R-:W-:Y:S01]  /*10b0*/  ULOP3.LUT UR5, UR48, 0xc, UR47, 0xf8, !UPT ;  /* 0x0000000c30057892 */ /* 0x000fe2000f8ef82f */
[----:B------:R-:W2:Y:S01]  /*10c0*/  S2UR UR36, SR_CTAID.Z ;  /* 0x00000000002479c3 */ /* 0x000ea20000002700 */
[----:B------:R-:W-:-:S05]  /*10d0*/  CS2R.32 R52, SR_CgaSize ;  /* 0x0000000000347805 */ /* 0x000fca0000008a00 */
[----:B------:R-:W-:-:S05]  /*10e0*/  IMAD R52, R52, -0xa0, RZ ;  /* 0xffffff6034347824 */ /* 0x000fca00078e02ff */
[----:B------:R-:W-:-:S14]  /*10f0*/  R2UR UR63, R52 ;  /* 0x00000000343f72ca */ /* 0x000fdc00000e0000 */
[----:B------:R-:W2:Y:S01]  /*1100*/  LDCU UR63, c[0x0][UR63+0x2a0] ;  /* 0x000054003f3f77ac */ /* 0x000ea20008000800 */
[----:B------:R-:W2:Y:S01]  /*1110*/  LDCU UR29, c[0x0][0xb24] ;  /* 0x00016480ff1d77ac */ /* 0x000ea20008000800 */
[----:B-1----:R-:W-:Y:S01]  /*1120*/  I2FP.F32.U32 R2, UR8 ;  /* 0x0000000800027c45 */ /* 0x002fe20008201000 */
[----:B------:R-:W-:Y:S02]  /*1130*/  ULOP3.LUT UR32, UR7, 0x1, URZ, 0xc0, !UPT ;  /* 0x0000000107207892 */ /* 0x000fe4000f8ec0ff */
[----:B------:R-:W-:Y:S02]  /*1140*/  UISETP.GT.U32.AND UP0, UPT, UR5, 0xffff, UPT ;  /* 0x0000ffff0500788c */ /* 0x000fe4000bf04070 */
[----:B---3--:R-:W-:Y:S01]  /*1150*/  FMUL R2, R2, UR9 ;  /* 0x0000000902027c20 */ /* 0x008fe20008400000 */
[----:B------:R-:W-:Y:S01]  /*1160*/  ULOP3.LUT UR6, UR47, 0x3, URZ, 0xc0, !UPT ;  /* 0x000000032f067892 */ /* 0x000fe2000f8ec0ff */
[----:B----4-:R-:W-:Y:S01]  /*1170*/  I2FP.F32.U32 R3, UR31 ;  /* 0x0000001f00037c45 */ /* 0x010fe20008201000 */
[----:B------:R-:W-:-:S03]  /*1180*/  USEL UR5, UR5, 0xffff, !UP0 ;  /* 0x0000ffff05057887 */ /* 0x000fc6000c000000 */
[----:B------:R-:W1:Y:S01]  /*1190*/  F2I.U32.TRUNC.NTZ R2, R2 ;  /* 0x0000000200027305 */ /* 0x000e62000020f000 */
[----:B------:R-:W-:Y:S01]  /*11a0*/  UISETP.GT.U32.AND UP1, UPT, UR6, 0xffff, UPT ;  /* 0x0000ffff0600788c */ /* 0x000fe2000bf24070 */
[----:B------:R-:W-:Y:S01]  /*11b0*/  FMUL R3, R3, UR10 ;  /* 0x0000000a03037c20 */ /* 0x000fe20008400000 */
[----:B------:R-:W-:-:S05]  /*11c0*/  CS2R.32 R52, SR_CgaSize ;  /* 0x0000000000347805 */ /* 0x000fca0000008a00 */
[----:B------:R-:W-:-:S05]  /*11d0*/  IMAD R52, R52, -0xa0, RZ ;  /* 0xffffff6034347824 */ /* 0x000fca00078e02ff */
[----:B------:R-:W-:-:S14]  /*11e0*/  R2UR UR10, R52 ;  /* 0x00000000340a72ca */ /* 0x000fdc00000e0000 */
[----:B------:R-:W3:Y:S01]  /*11f0*/  LDCU UR10, c[0x0][UR10+0x2a4] ;  /* 0x000054800a0a77ac */ /* 0x000ee20008000800 */
[----:B------:R-:W-:Y:S01]  /*1200*/  ULOP3.LUT UR5, UR5, 0xffff, URZ, 0xc0, !UPT ;  /* 0x0000ffff05057892 */ /* 0x000fe2000f8ec0ff */
[----:B------:R-:W4:Y:S01]  /*1210*/  F2I.U32.TRUNC.NTZ R3, R3 ;  /* 0x0000000300037305 */ /* 0x000f22000020f000 */
[----:B------:R-:W-:Y:S01]  /*1220*/  USEL UR6, UR6, 0xffff, !UP1 ;  /* 0x0000ffff06067887 */ /* 0x000fe2000c800000 */
[----:B------:R-:W-:Y:S01]  /*1230*/  UMOV UR21, 0x5 ;  /* 0x0000000500157882 */ /* 0x000fe20000000000 */
[----:B------:R-:W-:Y:S02]  /*1240*/  USHF.L.U32 UR27, UR47, 0x8, URZ ;  /* 0x000000082f1b7899 */ /* 0x000fe400080006ff */
[----:B------:R-:W-:Y:S01]  /*1250*/  USHF.L.U32 UR21, UR21, UR5, URZ ;  /* 0x0000000515157299 */ /* 0x000fe200080006ff */
[----:B-1----:R-:W-:Y:S01]  /*1260*/  R2UR UR4, R2 ;  /* 0x00000000020472ca */ /* 0x002fe200000e0000 */
[----:B------:R-:W-:Y:S01]  /*1270*/  USHF.L.U32 UR26, UR47, 0xa, URZ ;  /* 0x0000000a2f1a7899 */ /* 0x000fe200080006ff */
[----:B------:R-:W-:Y:S01]  /*1280*/  PRMT R2, RZ, 0x7610, R2 ;  /* 0x00007610ff027816 */ /* 0x000fe20000000002 */
[----:B------:R-:W-:Y:S01]  /*1290*/  ULOP3.LUT UR6, UR6, 0xffff, URZ, 0xc0, !UPT ;  /* 0x0000ffff06067892 */ /* 0x000fe2000f8ec0ff */
[----:B------:R-:W-:Y:S01]  /*12a0*/  UMOV UR24, 0x1111 ;  /* 0x0000111100187882 */ /* 0x000fe20000000000 */
[----:B------:R-:W1:Y:S01]  /*12b0*/  LDCU UR45, c[0x0][0xb24] ;  /* 0x00016480ff2d77ac */ /* 0x000e620008000800 */
[----:B----4-:R-:W-:-:S02]  /*12c0*/  R2UR UR7, R3 ;  /* 0x00000000030772ca */ /* 0x010fc400000e0000 */
[----:B------:R-:W-:Y:S01]  /*12d0*/  PRMT R3, RZ, 0x7610, R3 ;  /* 0x00007610ff037816 */ /* 0x000fe20000000003 */
[----:B------:R-:W4:Y:S04]  /*12e0*/  LDCU UR33, c[0x0][0xb30] ;  /* 0x00016600ff2177ac */ /* 0x000f280008000800 */
[----:B------:R-:W-:Y:S02]  /*12f0*/  UIADD3 UR4, UPT, UPT, -UR4, URZ, URZ ;  /* 0x000000ff04047290 */ /* 0x000fe4000fffe1ff */
[----:B------:R-:W-:Y:S02]  /*1300*/  UISETP.NE.AND UP5, UPT, UR25, 0x2, UPT ;  /* 0x000000021900788c */ /* 0x000fe4000bfa5270 */
[----:B---3--:R-:W-:Y:S02]  /*1310*/  UIMAD UR4, UR10, UR4, UR8 ;  /* 0x000000040a0472a4 */ /* 0x008fe4000f8e0208 */
[----:B------:R-:W-:-:S02]  /*1320*/  UIADD3 UR5, UPT, UPT, -UR7, URZ, URZ ;  /* 0x000000ff07057290 */ /* 0x000fc4000fffe1ff */
[----:B------:R-:W-:Y:S02]  /*1330*/  ULOP3.LUT UR27, UR27, 0xc00, URZ, 0xc0, !UPT ;  /* 0x00000c001b1b7892 */ /* 0x000fe4000f8ec0ff */
[----:B------:R-:W-:Y:S01]  /*1340*/  IMAD.U32 R52, RZ, RZ, UR4 ;  /* 0x00000004ff347e24 */ /* 0x000fe2000f8e00ff */
[----:B------:R-:W-:Y:S02]  /*1350*/  ULOP3.LUT UR26, UR26, 0x800, URZ, 0xc0, !UPT ;  /* 0x000008001a1a7892 */ /* 0x000fe4000f8ec0ff */
[----:B--2---:R-:W-:Y:S01]  /*1360*/  UISETP.GE.AND UP6, UPT, UR29, 0x1, UPT ;  /* 0x000000011d00788c */ /* 0x004fe2000bfc6270 */
[----:B------:R-:W-:Y:S01]  /*1370*/  UMOV UR28, UR8 ;  /* 0x00000008001c7c82 */ /* 0x000fe20008000000 */
[----:B------:R-:W-:Y:S01]  /*1380*/  UMOV UR20, UR31 ;  /* 0x0000001f00147c82 */ /* 0x000fe20008000000 */
[----:B------:R-:W-:Y:S02]  /*1390*/  USHF.L.U32 UR24, UR24, UR6, URZ ;  /* 0x0000000618187299 */ /* 0x000fe400080006ff */
[----:B------:R-:W-:Y:S01]  /*13a0*/  UIMAD UR63, UR63, UR5, UR31 ;  /* 0x000000053f3f72a4 */ /* 0x000fe2000f8e021f */
[----:B-1--4-:R-:W-:Y:S11]  /*13b0*/  BRA.U UP4, `(.L_x_18) ;  /* 0x0000000104b07547 */ /* 0x012ff6000b800000 */
[----:B------:R-:W-:Y:S01]  /*13c0*/  R2UR UR17, R52 ;  /* 0x00000000341172ca */ /* 0x000fe200000e0000 */
[----:B------:R-:W-:-:S12]  /*13d0*/  ULOP3.LUT UR4, UR63, 0x2, URZ, 0x3c, !UPT ;  /* 0x000000023f047892 */ /* 0x000fd8000f8e3cff */
[----:B------:R-:W-:Y:S02]  /*13e0*/  UISETP.NE.AND UP0, UPT, UR17, URZ, UPT ;  /* 0x000000ff1100728c */ /* 0x000fe4000bf05270 */
[----:B------:R-:W-:Y:S02]  /*13f0*/  UISETP.NE.AND UP2, UPT, UR17, 0x1, UPT ;  /* 0x000000011100788c */ /* 0x000fe4000bf45270 */
[----:B------:R-:W-:Y:S02]  /*1400*/  UISETP.GT.U32.AND UP1, UPT, UR63, 0x1, UP0 ;  /* 0x000000013f00788c */ /* 0x000fe40008724070 */
[----:B------:R-:W-:Y:S02]  /*1410*/  UISETP.GT.U32.AND UP0, UPT, UR4, 0x1, UP0 ;  /* 0x000000010400788c */ /* 0x000fe40008704070 */
[----:B------:R-:W-:Y:S02]  /*1420*/  USEL UR7, URZ, 0x1, UP1 ;  /* 0x00000001ff077887 */ /* 0x000fe40008800000 */
[----:B------:R-:W-:-:S02]  /*1430*/  USEL UR8, URZ, 0x2, UP1 ;  /* 0x00000002ff087887 */ /* 0x000fc40008800000 */
[----:B------:R-:W-:Y:S02]  /*1440*/  UISETP.GT.U32.AND UP1, UPT, UR63, 0x1, UP2 ;  /* 0x000000013f00788c */ /* 0x000fe40009724070 */
[----:B------:R-:W-:Y:S02]  /*1450*/  USEL UR12, URZ, 0x4, UP0 ;  /* 0x00000004ff0c7887 */ /* 0x000fe40008000000 */
[----:B------:R-:W-:Y:S02]  /*1460*/  USEL UR15, URZ, 0x8, UP0 ;  /* 0x00000008ff0f7887 */ /* 0x000fe40008000000 */
[----:B------:R-:W-:Y:S02]  /*1470*/  UISETP.GT.U32.AND UP0, UPT, UR4, 0x1, UP2 ;  /* 0x000000010400788c */ /* 0x000fe40009704070 */
[----:B------:R-:W-:Y:S02]  /*1480*/  USEL UR6, URZ, 0x10, UP1 ;  /* 0x00000010ff067887 */ /* 0x000fe40008800000 */
[----:B------:R-:W-:-:S02]  /*1490*/  USEL UR11, URZ, 0x20, UP1 ;  /* 0x00000020ff0b7887 */ /* 0x000fc40008800000 */
[----:B------:R-:W-:Y:S02]  /*14a0*/  UISETP.NE.AND UP1, UPT, UR17, 0x2, UPT ;  /* 0x000000021100788c */ /* 0x000fe4000bf25270 */
[----:B------:R-:W-:Y:S02]  /*14b0*/  USEL UR14, URZ, 0x40, UP0 ;  /* 0x00000040ff0e7887 */ /* 0x000fe40008000000 */
[----:B------:R-:W-:Y:S02]  /*14c0*/  USEL UR16, URZ, 0x80, UP0 ;  /* 0x00000080ff107887 */ /* 0x000fe40008000000 */
[----:B------:R-:W-:Y:S02]  /*14d0*/  UISETP.GT.U32.AND UP0, UPT, UR63, 0x1, UP1 ;  /* 0x000000013f00788c */ /* 0x000fe40008f04070 */
[----:B------:R-:W-:Y:S02]  /*14e0*/  UISETP.NE.AND UP2, UPT, UR17, 0x3, UPT ;  /* 0x000000031100788c */ /* 0x000fe4000bf45270 */
[----:B------:R-:W-:-:S02]  /*14f0*/  USEL UR5, URZ, 0x100, UP0 ;  /* 0x00000100ff057887 */ /* 0x000fc40008000000 */
[----:B------:R-:W-:Y:S02]  /*1500*/  USEL UR10, URZ, 0x200, UP0 ;  /* 0x00000200ff0a7887 */ /* 0x000fe40008000000 */
[----:B------:R-:W-:Y:S02]  /*1510*/  UISETP.GT.U32.AND UP0, UPT, UR63, 0x1, UP2 ;  /* 0x000000013f00788c */ /* 0x000fe40009704070 */
[----:B------:R-:W-:Y:S02]  /*1520*/  UIADD3 UR5, UPT, UPT, UR5, UR6, UR7 ;  /* 0x0000000605057290 */ /* 0x000fe4000fffe007 */
[----:B------:R-:W-:Y:S02]  /*1530*/  USEL UR9, URZ, 0x1000, UP0 ;  /* 0x00001000ff097887 */ /* 0x000fe40008000000 */
[----:B------:R-:W-:Y:S02]  /*1540*/  USEL UR13, URZ, 0x2000, UP0 ;  /* 0x00002000ff0d7887 */ /* 0x000fe40008000000 */
[----:B------:R-:W-:-:S02]  /*1550*/  UIADD3 UR5, UPT, UPT, UR8, UR9, UR5 ;  /* 0x0000000908057290 */ /* 0x000fc4000fffe005 */
[----:B------:R-:W-:Y:S02]  /*1560*/  UISETP.GT.U32.AND UP1, UPT, UR4, 0x1, UP1 ;  /* 0x000000010400788c */ /* 0x000fe40008f24070 */
[----:B------:R-:W-:Y:S02]  /*1570*/  UIADD3 UR5, UPT, UPT, UR10, UR11, UR5 ;  /* 0x0000000b0a057290 */ /* 0x000fe4000fffe005 */
[----:B------:R-:W-:Y:S02]  /*1580*/  UISETP.GT.U32.AND UP0, UPT, UR4, 0x1, UP2 ;  /* 0x000000010400788c */ /* 0x000fe40009704070 */
[----:B------:R-:W-:Y:S02]  /*1590*/  USEL UR4, URZ, 0x400, UP1 ;  /* 0x00000400ff047887 */ /* 0x000fe40008800000 */
[----:B------:R-:W-:Y:S02]  /*15a0*/  UIADD3 UR5, UPT, UPT, UR12, UR13, UR5 ;  /* 0x0000000d0c057290 */ /* 0x000fe4000fffe005 */
[----:B------:R-:W-:-:S02]  /*15b0*/  USEL UR6, URZ, 0x4000, UP0 ;  /* 0x00004000ff067887 */ /* 0x000fc40008000000 */
[----:B------:R-:W-:Y:S02]  /*15c0*/  UIADD3 UR5, UPT, UPT, UR4, UR14, UR5 ;  /* 0x0000000e04057290 */ /* 0x000fe4000fffe005 */
[----:B------:R-:W-:Y:S02]  /*15d0*/  USEL UR7, URZ, 0x800, UP1 ;  /* 0x00000800ff077887 */ /* 0x000fe40008800000 */
[----:B------:R-:W-:Y:S02]  /*15e0*/  ULOP3.LUT UR4, UR63, 0xfffffffe, URZ, 0xc0, !UPT ;  /* 0xfffffffe3f047892 */ /* 0x000fe4000f8ec0ff */
[----:B------:R-:W-:Y:S02]  /*15f0*/  UIADD3 UR5, UPT, UPT, UR15, UR6, UR5 ;  /* 0x000000060f057290 */ /* 0x000fe4000fffe005 */
[----:B------:R-:W-:Y:S02]  /*1600*/  ULEA UR4, UR17, UR4, 0x2 ;  /* 0x0000000411047291 */ /* 0x000fe4000f8e10ff */
[----:B------:R-:W-:-:S02]  /*1610*/  USEL UR6, URZ, 0x8000, UP0 ;  /* 0x00008000ff067887 */ /* 0x000fc40008000000 */
[----:B------:R-:W-:-:S03]  /*1620*/  UIADD3 UR5, UPT, UPT, UR7, UR16, UR5 ;  /* 0x0000001007057290 */ /* 0x000fc6000fffe005 */
[----:B------:R-:W-:Y:S01]  /*1630*/  UMOV UR7, 0x3 ;  /* 0x0000000300077882 */ /* 0x000fe20000000000 */
[----:B------:R-:W-:Y:S02]  /*1640*/  UIADD3 UR5, UPT, UPT, UR5, UR6, URZ ;  /* 0x0000000605057290 */ /* 0x000fe4000fffe0ff */
[----:B------:R-:W-:-:S04]  /*1650*/  USHF.L.U32 UR4, UR7, UR4, URZ ;  /* 0x0000000407047299 */ /* 0x000fc800080006ff */
[----:B------:R-:W-:Y:S02]  /*1660*/  MOV R3, UR5 ;  /* 0x0000000500037c02 */ /* 0x000fe40008000f00 */
[----:B------:R-:W-:Y:S02]  /*1670*/  IMAD.U32 R2, RZ, RZ, UR4 ;  /* 0x00000004ff027e24 */ /* 0x000fe4000f8e00ff */
.L_x_18:
[----:B------:R-:W-:Y:S05]  /*1680*/  BRA.U !UP6, `(.L_x_19) ;  /* 0x000000010ed47547 */ /* 0x000fea000b800000 */
[----:B------:R-:W1:Y:S01]  /*1690*/  LDCU.128 UR12, c[0x0][0xb10] ;  /* 0x00016200ff0c77ac */ /* 0x000e620008000c00 */
[----:B------:R-:W2:Y:S01]  /*16a0*/  LDCU UR6, c[0x0][0x370] ;  /* 0x00006e00ff0677ac */ /* 0x000ea20008000800 */
[----:B------:R-:W3:Y:S01]  /*16b0*/  LDCU UR5, c[0x0][0x374] ;  /* 0x00006e80ff0577ac */ /* 0x000ee20008000800 */
[----:B------:R-:W4:Y:S01]  /*16c0*/  LDCU UR30, c[0x0][0xb0c] ;  /* 0x00016180ff1e77ac */ /* 0x000f220008000800 */
[----:B------:R-:W4:Y:S01]  /*16d0*/  LDCU UR4, c[0x0][0xb20] ;  /* 0x00016400ff0477ac */ /* 0x000f220008000800 */
[----:B------:R-:W4:Y:S01]  /*16e0*/  LDCU.64 UR8, c[0x0][0xb28] ;  /* 0x00016500ff0877ac */ /* 0x000f220008000a00 */
[----:B-1----:R-:W-:Y:S02]  /*16f0*/  UISETP.NE.AND UP0, UPT, UR14, 0x1, UPT ;  /* 0x000000010e00788c */ /* 0x002fe4000bf05270 */
[----:B---3--:R-:W-:Y:S02]  /*1700*/  UIMAD.WIDE.U32 UR10, UR5, UR15, URZ ;  /* 0x0000000f050a72a5 */ /* 0x008fe4000f8e00ff */
[----:B--2---:R-:W-:-:S02]  /*1710*/  UIMAD.WIDE.U32 UR18, UR6, UR12, URZ ;  /* 0x0000000c061272a5 */ /* 0x004fc4000f8e00ff */
[----:B----4-:R-:W-:Y:S02]  /*1720*/  UISETP.NE.AND UP1, UPT, UR30, 0x1, UPT ;  /* 0x000000011e00788c */ /* 0x010fe4000bf25270 */
[----:B------:R-:W-:Y:S01]  /*1730*/  UISETP.NE.AND UP2, UPT, UR29, 0x1, UPT ;  /* 0x000000011d00788c */ /* 0x000fe2000bf45270 */
[----:B------:R-:W-:Y:S02]  /*1740*/  UMOV UR10, UR11 ;  /* 0x0000000b000a7c82 */ /* 0x000fe40008000000 */
[----:B------:R-:W-:Y:S01]  /*1750*/  UMOV UR18, UR19 ;  /* 0x0000001300127c82 */ /* 0x000fe20008000000 */
[----:B------:R-:W-:Y:S02]  /*1760*/  @UP0 USHF.R.U32.HI UR5, URZ, UR4, UR10 ;  /* 0x00000004ff050299 */ /* 0x000fe4000801160a */
[----:B------:R-:W-:Y:S02]  /*1770*/  UIMAD.WIDE.U32 UR22, UR28, UR15, URZ ;  /* 0x0000000f1c1672a5 */ /* 0x000fe4000f8e00ff */
[----:B------:R-:W-:-:S02]  /*1780*/  UIMAD.WIDE.U32 UR10, UR5, UR8, URZ ;  /* 0x00000008050a72a5 */ /* 0x000fc4000f8e00ff */
[----:B------:R-:W-:Y:S02]  /*1790*/  @UP1 USHF.R.U32.HI UR6, URZ, UR13, UR18 ;  /* 0x0000000dff061299 */ /* 0x000fe40008011612 */
[----:B------:R-:W-:Y:S02]  /*17a0*/  UIMAD.WIDE.U32 UR16, UR31, UR12, URZ ;  /* 0x0000000c1f1072a5 */ /* 0x000fe4000f8e00ff */
[----:B------:R-:W-:Y:S01]  /*17b0*/  UIMAD.WIDE.U32 UR18, UR6, UR8, URZ ;  /* 0x00000008061272a5 */ /* 0x000fe2000f8e00ff */
[----:B------:R-:W-:Y:S01]  /*17c0*/  UMOV UR22, UR23 ;  /* 0x0000001700167c82 */ /* 0x000fe20008000000 */
[----:B------:R-:W-:Y:S01]  /*17d0*/  UMOV UR10, UR11 ;  /* 0x0000000b000a7c82 */ /* 0x000fe20008000000 */
[----:B------:R-:W-:Y:S02]  /*17e0*/  USHF.R.U32.HI UR22, URZ, UR4, UR22 ;  /* 0x00000004ff167299 */ /* 0x000fe40008011616 */
[----:B------:R-:W-:Y:S02]  /*17f0*/  @UP2 USHF.R.U32.HI UR5, URZ, UR9, UR10 ;  /* 0x00000009ff052299 */ /* 0x000fe4000801160a */
[----:B------:R-:W-:Y:S01]  /*1800*/  UMOV UR7, UR19 ;  /* 0x0000001300077c82 */ /* 0x000fe20008000000 */
[----:B------:R-:W-:Y:S01]  /*1810*/  UMOV UR16, UR17 ;  /* 0x0000001100107c82 */ /* 0x000fe20008000000 */
[----:B------:R-:W-:-:S02]  /*1820*/  @UP2 USHF.R.U32.HI UR6, URZ, UR9, UR7 ;  /* 0x00000009ff062299 */ /* 0x000fc40008011607 */
[----:B------:R-:W-:Y:S02]  /*1830*/  USHF.R.U32.HI UR16, URZ, UR13, UR16 ;  /* 0x0000000dff107299 */ /* 0x000fe40008011610 */
[----:B------:R-:W-:Y:S02]  /*1840*/  USEL UR4, UR28, UR22, !UP0 ;  /* 0x000000161c047287 */ /* 0x000fe4000c000000 */
[----:B------:R-:W-:Y:S02]  /*1850*/  UIMAD UR7, UR5, UR29, URZ ;  /* 0x0000001d050772a4 */ /* 0x000fe4000f8e02ff */
[----:B------:R-:W-:Y:S02]  /*1860*/  USEL UR5, UR31, UR16, !UP1 ;  /* 0x000000101f057287 */ /* 0x000fe4000c800000 */
[----:B------:R-:W-:Y:S02]  /*1870*/  UIMAD UR12, UR6, UR29, URZ ;  /* 0x0000001d060c72a4 */ /* 0x000fe4000f8e02ff */
[----:B------:R-:W-:-:S02]  /*1880*/  UISETP.GE.AND UP0, UPT, UR4, UR7, UPT ;  /* 0x000000070400728c */ /* 0x000fc4000bf06270 */
[----:B------:R-:W-:Y:S02]  /*1890*/  UIMAD.WIDE.U32 UR10, UR4, UR8, URZ ;  /* 0x00000008040a72a5 */ /* 0x000fe4000f8e00ff */
[----:B------:R-:W-:Y:S02]  /*18a0*/  UISETP.GE.OR UP0, UPT, UR5, UR12, UP0 ;  /* 0x0000000c0500728c */ /* 0x000fe40008706670 */
[----:B------:R-:W-:Y:S02]  /*18b0*/  UIMAD.WIDE.U32 UR12, UR5, UR8, URZ ;  /* 0x00000008050c72a5 */ /* 0x000fe4000f8e00ff */
[----:B------:R-:W-:Y:S01]  /*18c0*/  UIADD3 UR10, UPT, UPT, -UR4, URZ, URZ ;  /* 0x000000ff040a7290 */ /* 0x000fe2000fffe1ff */
[----:B------:R-:W-:Y:S01]  /*18d0*/  UMOV UR8, UR11 ;  /* 0x0000000b00087c82 */ /* 0x000fe20008000000 */
[----:B------:R-:W-:Y:S02]  /*18e0*/  UIADD3 UR20, UPT, UPT, -UR5, URZ, URZ ;  /* 0x000000ff05147290 */ /* 0x000fe4000fffe1ff */
[----:B------:R-:W-:-:S03]  /*18f0*/  USHF.R.U32.HI UR8, URZ, UR9, UR8 ;  /* 0x00000009ff087299 */ /* 0x000fc60008011608 */
[----:B------:R-:W-:Y:S01]  /*1900*/  @!UP0 UMOV UR7, UR13 ;  /* 0x0000000d00078c82 */ /* 0x000fe20008000000 */
[----:B------:R-:W-:Y:S02]  /*1910*/  UIMAD UR28, UR14, UR10, UR28 ;  /* 0x0000000a0e1c72a4 */ /* 0x000fe4000f8e021c */
[----:B------:R-:W-:Y:S02]  /*1920*/  USEL UR8, UR4, UR8, !UP2 ;  /* 0x0000000804087287 */ /* 0x000fe4000d000000 */
[----:B------:R-:W-:Y:S02]  /*1930*/  @!UP0 USHF.R.U32.HI UR7, URZ, UR9, UR7 ;  /* 0x00000009ff078299 */ /* 0x000fe40008011607 */
[----:B------:R-:W-:Y:S02]  /*1940*/  UIADD3 UR9, UPT, UPT, -UR8, URZ, URZ ;  /* 0x000000ff08097290 */ /* 0x000fe4000fffe1ff */
[----:B------:R-:W-:Y:S02]  /*1950*/  @!UP0 USEL UR7, UR5, UR7, !UP2 ;  /* 0x0000000705078287 */ /* 0x000fe4000d000000 */
[----:B------:R-:W-:-:S02]  /*1960*/  UIMAD UR9, UR29, UR9, UR4 ;  /* 0x000000091d0972a4 */ /* 0x000fc4000f8e0204 */
[----:B------:R-:W-:Y:S02]  /*1970*/  @!UP0 UIADD3 UR8, UPT, UPT, UR8, -UR7, URZ ;  /* 0x8000000708088290 */ /* 0x000fe4000fffe0ff */
[----:B------:R-:W-:Y:S02]  /*1980*/  @!UP0 UIMAD UR6, UR9, UR6, UR7 ;  /* 0x00000006090682a4 */ /* 0x000fe4000f8e0207 */
[----:B------:R-:W-:Y:S02]  /*1990*/  @!UP0 UIMAD UR4, UR8, UR29, UR5 ;  /* 0x0000001d080482a4 */ /* 0x000fe4000f8e0205 */
[----:B------:R-:W-:Y:S02]  /*19a0*/  UIMAD UR20, UR30, UR20, UR31 ;  /* 0x000000141e1472a4 */ /* 0x000fe4000f8e021f */
[----:B------:R-:W-:Y:S01]  /*19b0*/  UIMAD UR28, UR4, UR14, UR28 ;  /* 0x0000000e041c72a4 */ /* 0x000fe2000f8e021c */
[----:B------:R-:W-:Y:S02]  /*19c0*/  @!UP0 UMOV UR5, UR6 ;  /* 0x0000000600058c82 */ /* 0x000fe40008000000 */
[----:B------:R-:W-:-:S12]  /*19d0*/  UIMAD UR20, UR5, UR30, UR20 ;  /* 0x0000001e051472a4 */ /* 0x000fd8000f8e0214 */
.L_x_19:
[----:B------:R-:W-:-:S09]  /*19e0*/  UISETP.NE.AND UP0, UPT, UR33, 0x1, UPT ;  /* 0x000000012100788c */ /* 0x000fd2000bf05270 */
[----:B------:R-:W-:Y:S05]  /*19f0*/  BRA.U UP0, `(.L_x_20) ;  /* 0x0000000100447547 */ /* 0x000fea000b800000 */
[----:B------:R-:W1:Y:S01]  /*1a00*/  LDCU.128 UR8, c[0x0][0xb10] ;  /* 0x00016200ff0877ac */ /* 0x000e620008000c00 */
[----:B------:R-:W2:Y:S01]  /*1a10*/  LDCU UR12, c[0x0][0xb0c] ;  /* 0x00016180ff0c77ac */ /* 0x000ea20008000800 */
[----:B------:R-:W3:Y:S01]  /*1a20*/  LDCU UR13, c[0x0][0xb20] ;  /* 0x00016400ff0d77ac */ /* 0x000ee20008000800 */
[----:B-1----:R-:W-:Y:S02]  /*1a30*/  UIMAD.WIDE.U32 UR6, UR20, UR8, URZ ;  /* 0x00000008140672a5 */ /* 0x002fe4000f8e00ff */
[----:B------:R-:W-:Y:S02]  /*1a40*/  UIMAD.WIDE.U32 UR4, UR28, UR11, URZ ;  /* 0x0000000b1c0472a5 */ /* 0x000fe4000f8e00ff */
[----:B--2---:R-:W-:Y:S02]  /*1a50*/  UISETP.NE.AND UP1, UPT, UR12, 0x1, UPT ;  /* 0x000000010c00788c */ /* 0x004fe4000bf25270 */
[----:B------:R-:W-:Y:S01]  /*1a60*/  UISETP.NE.AND UP0, UPT, UR10, 0x1, UPT ;  /* 0x000000010a00788c */ /* 0x000fe2000bf05270 */
[----:B------:R-:W-:-:S02]  /*1a70*/  UMOV UR6, UR7 ;  /* 0x0000000700067c82 */ /* 0x000fc40008000000 */
[----:B------:R-:W-:Y:S01]  /*1a80*/  UMOV UR4, UR5 ;  /* 0x0000000500047c82 */ /* 0x000fe20008000000 */
[----:B------:R-:W-:Y:S02]  /*1a90*/  USHF.R.U32.HI UR9, URZ, UR9, UR6 ;  /* 0x00000009ff097299 */ /* 0x000fe40008011606 */
[----:B---3--:R-:W-:Y:S02]  /*1aa0*/  USHF.R.U32.HI UR4, URZ, UR13, UR4 ;  /* 0x0000000dff047299 */ /* 0x008fe40008011604 */
[----:B------:R-:W-:Y:S02]  /*1ab0*/  USEL UR5, UR20, UR9, !UP1 ;  /* 0x0000000914057287 */ /* 0x000fe4000c800000 */
[----:B------:R-:W-:-:S04]  /*1ac0*/  USEL UR4, UR28, UR4, !UP0 ;  /* 0x000000041c047287 */ /* 0x000fc8000c000000 */
[----:B------:R-:W-:Y:S02]  /*1ad0*/  UIADD3 UR6, UPT, UPT, -UR4, UR5, URZ ;  /* 0x0000000504067290 */ /* 0x000fe4000fffe1ff */
[----:B------:R-:W-:Y:S02]  /*1ae0*/  UIADD3 UR4, UPT, UPT, UR4, -UR5, URZ ;  /* 0x8000000504047290 */ /* 0x000fe4000fffe0ff */
[----:B------:R-:W-:Y:S02]  /*1af0*/  UIMAD UR28, UR6, UR10, UR28 ;  /* 0x0000000a061c72a4 */ /* 0x000fe4000f8e021c */
[----:B------:R-:W-:-:S12]  /*1b00*/  UIMAD UR20, UR4, UR12, UR20 ;  /* 0x0000000c041472a4 */ /* 0x000fd8000f8e0214 */
.L_x_20:
[----:B------:R-:W-:-:S09]  /*1b10*/  UISETP.EQ.U32.AND UP0, UPT, UR34, 0x1, UPT ;  /* 0x000000012200788c */ /* 0x000fd2000bf02070 */
[----:B------:R-:W-:Y:S05]  /*1b20*/  BRA.U !UP0, `(.L_x_21) ;  /* 0x00000001080c7547 */ /* 0x000fea000b800000 */
[----:B------:R-:W-:Y:S01]  /*1b30*/  UCGABAR_WAIT ;  /* 0x0000000000007dc7 */ /* 0x000fe20008000000 */
[----:B------:R-:W-:Y:S01]  /*1b40*/  CCTL.IVALL ;  /* 0x00000000ff00798f */ /* 0x000fe20002000000 */
[----:B------:R-:W-:Y:S05]  /*1b50*/  BRA `(.L_x_22) ;  /* 0x0000000000047947 */ /* 0x000fea0003800000 */
.L_x_21:
[----:B------:R-:W-:Y:S06]  /*1b60*/  BAR.SYNC.DEFER_BLOCKING 0x0 ;  /* 0x0000000000007b1d */ /* 0x000fec0000010000 */
.L_x_22:
[----:B------:R-:W-:Y:S05]  /*1b70*/  BRA.U UP5, `(.L_x_23) ;  /* 0x00000019054c7547 */ /* 0x000fea000b800000 */
[----:B------:R-:W1:Y:S01]  /*1b80*/  LDCU UR6, c[0x0][0x38c] ;  /* 0x00007180ff0677ac */ /* 0x000e620008000800 */
[----:B------:R-:W-:Y:S01]  /*1b90*/  PLOP3.LUT P1, PT, PT, PT, UP3, 0x80, 0x8 ;  /* 0x000000000008781c */ /* 0x000fe20003f2f038 */
[----:B------:R-:W-:Y:S01]  /*1ba0*/  IMAD.MOV.U32 R12, RZ, RZ, 0x1 ;  /* 0x00000001ff0c7424 */ /* 0x000fe200078e00ff */
[----:B------:R-:W-:Y:S01]  /*1bb0*/  ISETP.NE.AND P2, PT, R0, RZ, P3 ;  /* 0x000000ff0000720c */ /* 0x000fe20001f45270 */
[----:B------:R-:W-:Y:S01]  /*1bc0*/  USHF.L.U32 UR7, UR31, 0x6, URZ ;  /* 0x000000061f077899 */ /* 0x000fe200080006ff */
[----:B------:R-:W-:Y:S01]  /*1bd0*/  PLOP3.LUT P1, PT, P1, PT, PT, 0x8, 0x80 ;  /* 0x000000000080781c */ /* 0x000fe20000f2e170 */
[----:B------:R-:W-:Y:S01]  /*1be0*/  UISETP.NE.AND UP1, UPT, UR25, URZ, UPT ;  /* 0x000000ff1900728c */ /* 0x000fe2000bf25270 */
[----:B------:R-:W-:Y:S01]  /*1bf0*/  CS2R R10, SRZ ;  /* 0x00000000000a7805 */ /* 0x000fe2000001ff00 */
[----:B------:R-:W-:Y:S01]  /*1c00*/  IMAD.MOV.U32 R9, RZ, RZ, RZ ;  /* 0x000000ffff097224 */ /* 0x000fe200078e00ff */
[----:B------:R-:W2:Y:S01]  /*1c10*/  LDCU UR40, c[0x0][0x370] ;  /* 0x00006e00ff2877ac */ /* 0x000ea20008000800 */
[----:B------:R-:W-:Y:S01]  /*1c20*/  IMAD.MOV.U32 R8, RZ, RZ, 0x1 ;  /* 0x00000001ff087424 */ /* 0x000fe200078e00ff */
[----:B------:R-:W-:Y:S01]  /*1c30*/  USEL UR25, UR46, 0x2, UP1 ;  /* 0x000000022e197887 */ /* 0x000fe20008800000 */
[----:B------:R-:W3:Y:S01]  /*1c40*/  LDCU.64 UR30, c[0x0][0x348] ;  /* 0x00006900ff1e77ac */ /* 0x000ee20008000a00 */
[----:B-1----:R-:W-:-:S02]  /*1c50*/  UIADD3 UR5, UPT, UPT, UR6, 0x3f, URZ ;  /* 0x0000003f06057890 */ /* 0x002fc4000fffe0ff */
[----:B------:R-:W-:Y:S02]  /*1c60*/  UIADD3 UR49, UPT, UPT, UR6, 0x7e, URZ ;  /* 0x0000007e06317890 */ /* 0x000fe4000fffe0ff */
[----:B------:R-:W-:Y:S01]  /*1c70*/  USHF.R.S32.HI UR4, URZ, 0x1f, UR5 ;  /* 0x0000001fff047899 */ /* 0x000fe20008011405 */
[----:B------:R-:W1:Y:S03]  /*1c80*/  LDCU UR39, c[0x0][0x374] ;  /* 0x00006e80ff2777ac */ /* 0x000e660008000800 */
[----:B------:R-:W-:Y:S02]  /*1c90*/  ULEA.HI UR4, UR4, UR5, URZ, 0x6 ;  /* 0x0000000504047291 */ /* 0x000fe4000f8f30ff */
[----:B------:R-:W-:Y:S02]  /*1ca0*/  ULOP3.LUT UR5, UR7, 0x40, URZ, 0xc0, !UPT ;  /* 0x0000004007057892 */ /* 0x000fe4000f8ec0ff */
[----:B------:R-:W-:-:S02]  /*1cb0*/  USHF.R.S32.HI UR42, URZ, 0x6, UR4 ;  /* 0x00000006ff2a7899 */ /* 0x000fc40008011404 */
[----:B------:R-:W-:Y:S02]  /*1cc0*/  UIADD3 UR4, UPT, UPT, UR6, -0x1, URZ ;  /* 0xffffffff06047890 */ /* 0x000fe4000fffe0ff */
[----:B------:R-:W-:Y:S02]  /*1cd0*/  UISETP.LT.U32.AND UP0, UPT, UR42, 0xd, UPT ;  /* 0x0000000d2a00788c */ /* 0x000fe4000bf01070 */
[----:B------:R-:W-:Y:S02]  /*1ce0*/  UISETP.GE.U32.AND UP2, UPT, UR4, -0x7f, UPT ;  /* 0xffffff810400788c */ /* 0x000fe4000bf46070 */
[----:B------:R-:W-:Y:S02]  /*1cf0*/  USEL UR41, UR42, 0xd, UP0 ;  /* 0x0000000d2a297887 */ /* 0x000fe40008000000 */
[----:B------:R-:W-:Y:S02]  /*1d00*/  ULEA UR48, UR32, UR5, 0x5 ;  /* 0x0000000520307291 */ /* 0x000fe4000f8e28ff */
[----:B------:R-:W-:-:S02]  /*1d10*/  UIADD3 UR4, UPT, UPT, UR41, -0x1, URZ ;  /* 0xffffffff29047890 */ /* 0x000fc4000fffe0ff */
[----:B------:R-:W-:Y:S02]  /*1d20*/  ULEA UR44, UR44, UR5, 0x4 ;  /* 0x000000052c2c7291 */ /* 0x000fe4000f8e20ff */
[----:B------:R-:W-:Y:S02]  /*1d30*/  UIADD3 UR46, UPT, UPT, UR42, -UR41, URZ ;  /* 0x800000292a2e7290 */ /* 0x000fe4000fffe0ff */
[----:B------:R-:W-:Y:S01]  /*1d40*/  @UP2 UIADD3 UR4, UPT, UPT, UR41, URZ, URZ ;  /* 0x000000ff29042290 */ /* 0x000fe2000fffe0ff */
[----:B------:R-:W-:-:S03]  /*1d50*/  UMOV UR7, URZ ;  /* 0x000000ff00077c82 */ /* 0x000fc60008000000 */
[----:B------:R-:W-:Y:S02]  /*1d60*/  UIADD3 UR29, UPT, UPT, UR4, 0x1, URZ ;  /* 0x00000001041d7890 */ /* 0x000fe4000fffe0ff */
[----:B-123--:R-:W-:-:S12]  /*1d70*/  UIADD3 UR43, UPT, UPT, -UR4, URZ, URZ ;  /* 0x000000ff042b7290 */ /* 0x00efd8000fffe1ff */
.L_x_43:
[----:B------:R-:W-:Y:S01]  /*1d80*/  UISETP.NE.AND UP0, UPT, UR47, URZ, UPT ;  /* 0x000000ff2f00728c */ /* 0x000fe2000bf05270 */
[----:B------:R-:W1:Y:S08]  /*1d90*/  S2UR UR47, SR_CgaCtaId ;  /* 0x00000000002f79c3 */ /* 0x000e700000008800 */
[----:B------:R-:W-:Y:S05]  /*1da0*/  BRA.U UP0, `(.L_x_24) ;  /* 0x0000000100347547 */ /* 0x000fea000b800000 */
[----:B------:R-:W2:Y:S01]  /*1db0*/  S2R R0, SR_CgaCtaId ;  /* 0x0000000000007919 */ /* 0x000ea20000008800 */
[----:B------:R-:W-:-:S04]  /*1dc0*/  MOV R2, 0x400 ;  /* 0x0000040000027802 */ /* 0x000fc80000000f00 */
[----:B--2---:R-:W-:Y:S02]  /*1dd0*/  LEA R0, R0, R2, 0x18 ;  /* 0x0000000200007211 */ /* 0x004fe400078ec0ff */
[----:B------:R-:W-:-:S03]  /*1de0*/  SHF.L.U32 R2, R8, 0x1f, RZ ;  /* 0x0000001f08027819 */ /* 0x000fc600000006ff */
[----:B------:R-:W-:-:S04]  /*1df0*/  IMAD R0, R9, 0x8, R0 ;  /* 0x0000000809007824 */ /* 0x000fc800078e0200 */
[----:B------:R-:W2:Y:S02]  /*1e00*/  SYNCS.PHASECHK.TRANS64.TRYWAIT P0, [R0+URZ+0x190], R2 ;  /* 0x00019002000075a7 */ /* 0x000ea400080011ff */
[----:B--2---:R-:W-:Y:S05]  /*1e10*/  @!P0 BRA `(.L_x_25) ;  /* 0x0000007800348947 */ /* 0x004fea0003800000 */
.L_x_159:
[----:B------:R-:W-:Y:S01]  /*1e20*/  VIADD R9, R9, 0x1 ;  /* 0x0000000109097836 */ /* 0x000fe20000000000 */
[----:B------:R2:W-:Y:S04]  /*1e30*/  SYNCS.ARRIVE.TRANS64.A1T0 RZ, [R0+URZ+0x180], RZ ;  /* 0x000180ff00ff79a7 */ /* 0x0005e800081000ff */
[----:B------:R-:W-:-:S04]  /*1e40*/  ISETP.NE.AND P0, PT, R9, 0x2, PT ;  /* 0x000000020900780c */ /* 0x000fc80003f05270 */
[----:B------:R-:W-:Y:S02]  /*1e50*/  SEL R9, R9, RZ, P0 ;  /* 0x000000ff09097207 */ /* 0x000fe40000000000 */
[----:B--2---:R-:W-:-:S04]  /*1e60*/  SEL R0, RZ, 0x1, P0 ;  /* 0x00000001ff007807 */ /* 0x004fc80000000000 */
[----:B------:R-:W-:-:S07]  /*1e70*/  LOP3.LUT R8, R8, R0, RZ, 0x3c, !PT ;  /* 0x0000000008087212 */ /* 0x000fce00078e3cff */
.L_x_24:
[----:B------:R-:W-:Y:S01]  /*1e80*/  UMOV UR6, 0x400 ;  /* 0x0000040000067882 */ /* 0x000fe20000000000 */
[----:B------:R-:W-:Y:S01]  /*1e90*/  SHF.L.U32 R0, R12, 0x1f, RZ ;  /* 0x0000001f0c007819 */ /* 0x000fe200000006ff */
[----:B-1----:R-:W-:Y:S02]  /*1ea0*/  ULEA UR6, UR47, UR6, 0x18 ;  /* 0x000000062f067291 */ /* 0x002fe4000f8ec0ff */
[----:B------:R-:W-:Y:S02]  /*1eb0*/  UISETP.GE.U32.AND UP0, UPT, UR49, 0x7f, UPT ;  /* 0x0000007f3100788c */ /* 0x000fe4000bf06070 */
[----:B------:R-:W-:Y:S02]  /*1ec0*/  ULEA UR4, UR7, UR6, 0x3 ;  /* 0x0000000607047291 */ /* 0x000fe4000f8e18ff */
[----:B------:R-:W-:Y:S01]  /*1ed0*/  ULEA UR11, UR28, UR48, 0x7 ;  /* 0x000000301c0b7291 */ /* 0x000fe2000f8e38ff */
[----:B------:R-:W-:-:S06]  /*1ee0*/  UMOV UR13, URZ ;  /* 0x000000ff000d7c82 */ /* 0x000fcc0008000000 */
[----:B------:R1:W2:Y:S01]  /*1ef0*/  SYNCS.PHASECHK.TRANS64.TRYWAIT P0, [UR4+0x68], R0 ;  /* 0x00006800ff0075a7 */ /* 0x0002a20008001104 */
[----:B------:R-:W-:-:S04]  /*1f00*/  ULEA.HI UR4, UR20, UR20, URZ, 0x1 ;  /* 0x0000001414047291 */ /* 0x000fc8000f8f08ff */
[----:B------:R-:W-:-:S04]  /*1f10*/  USHF.L.U32 UR4, UR4, 0x6, URZ ;  /* 0x0000000604047899 */ /* 0x000fc800080006ff */
[----:B------:R-:W-:-:S04]  /*1f20*/  ULOP3.LUT UR35, UR4, 0xffffff80, URZ, 0xc0, !UPT ;  /* 0xffffff8004237892 */ /* 0x000fc8000f8ec0ff */
[----:B------:R-:W-:Y:S01]  /*1f30*/  UIADD3 UR35, UPT, UPT, UR44, UR35, URZ ;  /* 0x000000232c237290 */ /* 0x000fe2000fffe0ff */
[----:B------:R-:W-:Y:S11]  /*1f40*/  BRA.U !UP0, `(.L_x_26) ;  /* 0x0000000108d47547 */ /* 0x000ff6000b800000 */
[----:B------:R-:W-:Y:S01]  /*1f50*/  UMOV UR18, UR43 ;  /* 0x0000002b00127c82 */ /* 0x000fe20008000000 */
[----:B------:R-:W-:Y:S01]  /*1f60*/  UMOV UR4, UR7 ;  /* 0x0000000700047c82 */ /* 0x000fe20008000000 */
[----:B------:R-:W-:-:S05]  /*1f70*/  UMOV UR34, URZ ;  /* 0x000000ff00227c82 */ /* 0x000fca0008000000 */
.L_x_32:
[----:B------:R-:W-:Y:S01]  /*1f80*/  ULEA UR33, UR4, UR6, 0x3 ;  /* 0x0000000604217291 */ /* 0x000fe2000f8e18ff */
[----:B------:R-:W-:Y:S01]  /*1f90*/  @P3 MOV R2, 0x8000 ;  /* 0x0000800000023802 */ /* 0x000fe20000000f00 */
[----:B--2-4-:R-:W-:Y:S10]  /*1fa0*/  @P0 BRA `(.L_x_27) ;  /* 0x00000000000c0947 */ /* 0x014ff40003800000 */
[----:B------:R-:W-:-:S04]  /*1fb0*/  SHF.L.U32 R3, R12, 0x1f, RZ ;  /* 0x0000001f0c037819 */ /* 0x000fc800000006ff */
[----:B------:R-:W2:Y:S02]  /*1fc0*/  SYNCS.PHASECHK.TRANS64.TRYWAIT P0, [UR33+0x68], R3 ;  /* 0x00006803ff0075a7 */ /* 0x000ea40008001121 */
[----:B--2---:R-:W-:Y:S05]  /*1fd0*/  @!P0 BRA `(.L_x_28) ;  /* 0x0000007400d88947 */ /* 0x004fea0003800000 */
.L_x_27:
[----:B------:R2:W-:Y:S01]  /*1fe0*/  @P3 SYNCS.ARRIVE.TRANS64 RZ, [UR33], R2 ;  /* 0x00000002ffff39a7 */ /* 0x0005e20008000021 */
[----:B------:R-:W-:Y:S02]  /*1ff0*/  ULOP3.LUT UR5, UR25, 0x2, URZ, 0xfc, !UPT ;  /* 0x0000000219057892 */ /* 0x000fe4000f8efcff */
[----:B------:R-:W-:Y:S02]  /*2000*/  UIADD3 UR18, UPT, UPT, UR18, 0x1, URZ ;  /* 0x0000000112127890 */ /* 0x000fe4000fffe0ff */
[----:B------:R-:W-:Y:S02]  /*2010*/  UISETP.NE.AND UP0, UPT, UR5, 0x2, UPT ;  /* 0x000000020500788c */ /* 0x000fe4000bf05270 */
[----:B------:R-:W-:-:S07]  /*2020*/  UISETP.NE.AND UP2, UPT, UR18, 0x1, UPT ;  /* 0x000000011200788c */ /* 0x000fce000bf45270 */
[----:B------:R-:W-:Y:S05]  /*2030*/  BRA.U UP0, `(.L_x_29) ;  /* 0x0000000100047547 */ /* 0x000fea000b800000 */
[----:B------:R-:W-:Y:S05]  /*2040*/  BPT.TRAP 0x1 ;  /* 0x000000040000795c */ /* 0x000fea0000300000 */
.L_x_29:
[----:B------:R-:W-:Y:S04]  /*2050*/  BSSY.RECONVERGENT B0, `(.L_x_30) ;  /* 0x0000003000007945 */ /* 0x000fe80003800200 */
[----:B------:R-:W-:Y:S05]  /*2060*/  @!P2 BRA `(.L_x_31) ;  /* 0x000000000004a947 */ /* 0x000fea0003800000 */
[----:B------:R-:W-:Y:S05]  /*2070*/  BPT.TRAP 0x1 ;  /* 0x000000040000795c */ /* 0x000fea0000300000 */
.L_x_31:
[----:B------:R-:W-:Y:S05]  /*2080*/  BSYNC.RECONVERGENT B0 ;  /* 0x0000000000007941 */ /* 0x000fea0003800200 */
.L_x_30:
[----:B------:R-:W-:Y:S02]  /*2090*/  UIADD3 UR5, UPT, UPT, UR4, 0x1, URZ ;  /* 0x0000000104057890 */ /* 0x000fe4000fffe0ff */
[----:B------:R-:W-:Y:S02]  /*20a0*/  USHF.L.U32 UR4, UR4, 0xc, URZ ;  /* 0x0000000c04047899 */ /* 0x000fe400080006ff */
[----:B------:R-:W-:Y:S02]  /*20b0*/  UISETP.NE.AND UP0, UPT, UR5, 0xd, UPT ;  /* 0x0000000d0500788c */ /* 0x000fe4000bf05270 */
[----:B------:R-:W-:Y:S02]  /*20c0*/  ULOP3.LUT UR32, UR27, UR4, URZ, 0xfc, !UPT ;  /* 0x000000041b207292 */ /* 0x000fe4000f8efcff */
[----:B------:R-:W-:Y:S02]  /*20d0*/  USEL UR8, URZ, 0x1, UP0 ;  /* 0x00000001ff087887 */ /* 0x000fe40008000000 */
[----:B------:R-:W-:-:S02]  /*20e0*/  USEL UR7, UR5, URZ, UP0 ;  /* 0x000000ff05077287 */ /* 0x000fc40008000000 */
[----:B------:R-:W-:Y:S02]  /*20f0*/  UIADD3 UR16, UP1, UPT, UR30, 0x80, URZ ;  /* 0x000000801e107890 */ /* 0x000fe4000ff3e0ff */
[----:B------:R-:W-:Y:S01]  /*2100*/  ULEA UR5, UR7, UR6, 0x3 ;  /* 0x0000000607057291 */ /* 0x000fe2000f8e18ff */
[----:B------:R-:W-:Y:S01]  /*2110*/  LOP3.LUT R12, R12, UR8, RZ, 0x3c, !PT ;  /* 0x000000080c0c7c12 */ /* 0x000fe2000f8e3cff */
[----:B------:R-:W-:Y:S02]  /*2120*/  ULOP3.LUT UR8, UR26, UR4, URZ, 0xfc, !UPT ;  /* 0x000000041a087292 */ /* 0x000fe4000f8efcff */
[----:B------:R-:W-:Y:S01]  /*2130*/  ULEA UR32, UR32, UR6, 0x1 ;  /* 0x0000000620207291 */ /* 0x000fe2000f8e08ff */
[----:B-1----:R-:W-:Y:S01]  /*2140*/  SHF.L.U32 R0, R12, 0x1f, RZ ;  /* 0x0000001f0c007819 */ /* 0x002fe200000006ff */
[----:B------:R-:W-:Y:S02]  /*2150*/  UIADD3 UR14, UP0, UPT, UR30, 0x180, URZ ;  /* 0x000001801e0e7890 */ /* 0x000fe4000ff1e0ff */
[----:B------:R-:W-:Y:S01]  /*2160*/  ULEA UR8, UR8, UR6, 0x1 ;  /* 0x0000000608087291 */ /* 0x000fe2000f8e08ff */
[----:B------:R3:W4:Y:S01]  /*2170*/  SYNCS.PHASECHK.TRANS64.TRYWAIT P0, [UR5+0x68], R0 ;  /* 0x00006800ff0075a7 */ /* 0x0007220008001105 */
[----:B------:R-:W-:-:S02]  /*2180*/  ULOP3.LUT UR33, UR33, 0xfefffff8, URZ, 0xc0, !UPT ;  /* 0xfefffff821217892 */ /* 0x000fc4000f8ec0ff */
[----:B------:R-:W-:Y:S02]  /*2190*/  UIADD3.X UR17, UPT, UPT, URZ, UR31, URZ, UP1, !UPT ;  /* 0x0000001fff117290 */ /* 0x000fe40008ffe4ff */
[----:B------:R-:W-:Y:S02]  /*21a0*/  UIADD3 UR32, UPT, UPT, UR32, 0x4300, URZ ;  /* 0x0000430020207890 */ /* 0x000fe4000fffe0ff */
[----:B------:R-:W-:Y:S02]  /*21b0*/  UPRMT UR5, URZ, 0x5410, UR24 ;  /* 0x00005410ff057896 */ /* 0x000fe40008000018 */
[----:B------:R-:W-:Y:S02]  /*21c0*/  UIADD3 UR8, UPT, UPT, UR8, 0x1e300, URZ ;  /* 0x0001e30008087890 */ /* 0x000fe4000fffe0ff */
[----:B------:R-:W-:Y:S02]  /*21d0*/  UIADD3.X UR15, UPT, UPT, URZ, UR31, URZ, UP0, !UPT ;  /* 0x0000001fff0f7290 */ /* 0x000fe400087fe4ff */
[----:B------:R-:W-:Y:S01]  /*21e0*/  UPRMT UR4, URZ, 0x5410, UR21 ;  /* 0x00005410ff047896 */ /* 0x000fe20008000015 */
[----:B------:R-:W-:Y:S01]  /*21f0*/  UMOV UR22, 0x0 ;  /* 0x0000000000167882 */ /* 0x000fe20000000000 */
[----:B------:R-:W-:Y:S01]  /*2200*/  UMOV UR23, 0x10000000 ;  /* 0x1000000000177882 */ /* 0x000fe20000000000 */
[----:B------:R-:W-:Y:S01]  /*2210*/  UMOV UR10, UR34 ;  /* 0x00000022000a7c82 */ /* 0x000fe20008000000 */
[----:B------:R-:W-:Y:S01]  /*2220*/  UMOV UR12, UR36 ;  /* 0x00000024000c7c82 */ /* 0x000fe20008000000 */
[----:B------:R-:W-:Y:S01]  /*2230*/  UMOV UR9, UR33 ;  /* 0x0000002100097c82 */ /* 0x000fe20008000000 */
[----:B------:R1:W-:Y:S01]  /*2240*/  UTMALDG.3D.MULTICAST.2CTA [UR32], [UR16], UR5, desc[UR22] ;  /* 0x00001620100073b4 */ /* 0x0003e20008211805 */
[----:B------:R-:W-:-:S02]  /*2250*/  UMOV UR13, UR29 ;  /* 0x0000001d000d7c82 */ /* 0x000fc40008000000 */
[----:B------:R2:W-:Y:S01]  /*2260*/  UTMALDG.3D.MULTICAST.2CTA [UR8], [UR14], UR4, desc[UR22] ;  /* 0x000016080e0073b4 */ /* 0x0005e20008211804 */
[----:B-1----:R-:W-:Y:S01]  /*2270*/  UIADD3 UR34, UPT, UPT, UR34, 0x40, URZ ;  /* 0x0000004022227890 */ /* 0x002fe2000fffe0ff */
[----:B--2---:R-:W-:Y:S01]  /*2280*/  UMOV UR4, UR7 ;  /* 0x0000000700047c82 */ /* 0x004fe20008000000 */
[----:B---3--:R-:W-:Y:S10]  /*2290*/  BRA.U UP2, `(.L_x_32) ;  /* 0xfffffffd02387547 */ /* 0x008ff4000b83ffff */
.L_x_26:
[----:B------:R-:W-:Y:S01]  /*22a0*/  ULEA UR4, UR7, UR6, 0x3 ;  /* 0x0000000607047291 */ /* 0x000fe2000f8e18ff */
[----:B-1----:R-:W-:Y:S01]  /*22b0*/  SHF.L.U32 R0, R12, 0x1f, RZ ;  /* 0x0000001f0c007819 */ /* 0x002fe200000006ff */
[----:B------:R-:W-:Y:S01]  /*22c0*/  @!P1 SYNCS.ARRIVE.TRANS64.A1T0 RZ, [UR6+0x118], RZ ;  /* 0x000118ffffff99a7 */ /* 0x000fe20008100006 */
[----:B------:R-:W-:-:S06]  /*22d0*/  UISETP.GT.AND UP0, UPT, UR42, UR41, UPT ;  /* 0x000000292a00728c */ /* 0x000fcc000bf04270 */
[----:B--2-4-:R1:W2:Y:S03]  /*22e0*/  SYNCS.PHASECHK.TRANS64.TRYWAIT P0, [UR4+0x68], R0 ;  /* 0x00006800ff0075a7 */ /* 0x0142a60008001104 */
[----:B------:R-:W-:Y:S05]  /*22f0*/  BRA.U !UP0, `(.L_x_33) ;  /* 0x0000000108d47547 */ /* 0x000fea000b800000 */
[----:B------:R-:W-:Y:S01]  /*2300*/  UIADD3 UR28, UPT, UPT, UR46, UR13, URZ ;  /* 0x0000000d2e1c7290 */ /* 0x000fe2000fffe0ff */
[----:B------:R-:W-:-:S11]  /*2310*/  UMOV UR4, UR7 ;  /* 0x0000000700047c82 */ /* 0x000fd60008000000 */
.L_x_39:
[----:B------:R-:W-:Y:S01]  /*2320*/  ULEA UR17, UR4, UR6, 0x3 ;  /* 0x0000000604117291 */ /* 0x000fe2000f8e18ff */
[----:B--2---:R-:W-:Y:S01]  /*2330*/  @P3 MOV R2, 0x8000 ;  /* 0x0000800000023802 */ /* 0x004fe20000000f00 */
[----:B--2-4-:R-:W-:Y:S10]  /*2340*/  @P0 BRA `(.L_x_34) ;  /* 0x00000000000c0947 */ /* 0x014ff40003800000 */
[----:B------:R-:W-:-:S04]  /*2350*/  SHF.L.U32 R3, R12, 0x1f, RZ ;  /* 0x0000001f0c037819 */ /* 0x000fc800000006ff */
[----:B------:R-:W2:Y:S02]  /*2360*/  SYNCS.PHASECHK.TRANS64.TRYWAIT P0, [UR17+0x68], R3 ;  /* 0x00006803ff0075a7 */ /* 0x000ea40008001111 */
[----:B--2---:R-:W-:Y:S05]  /*2370*/  @!P0 BRA `(.L_x_35) ;  /* 0x0000007400088947 */ /* 0x004fea0003800000 */
.L_x_34:
[----:B------:R2:W-:Y:S01]  /*2380*/  @P3 SYNCS.ARRIVE.TRANS64 RZ, [UR17], R2 ;  /* 0x00000002ffff39a7 */ /* 0x0005e20008000011 */
[----:B------:R-:W-:-:S04]  /*2390*/  ULOP3.LUT UR5, UR25, 0x2, URZ, 0xfc, !UPT ;  /* 0x0000000219057892 */ /* 0x000fc8000f8efcff */
[----:B------:R-:W-:-:S09]  /*23a0*/  UISETP.NE.AND UP0, UPT, UR5, 0x2, UPT ;  /* 0x000000020500788c */ /* 0x000fd2000bf05270 */
[----:B------:R-:W-:Y:S05]  /*23b0*/  BRA.U UP0, `(.L_x_36) ;  /* 0x0000000100047547 */ /* 0x000fea000b800000 */
[----:B------:R-:W-:Y:S05]  /*23c0*/  BPT.TRAP 0x1 ;  /* 0x000000040000795c */ /* 0x000fea0000300000 */
.L_x_36:
[----:B------:R-:W-:Y:S04]  /*23d0*/  BSSY.RECONVERGENT B0, `(.L_x_37) ;  /* 0x0000003000007945 */ /* 0x000fe80003800200 */
[----:B------:R-:W-:Y:S05]  /*23e0*/  @!P2 BRA `(.L_x_38) ;  /* 0x000000000004a947 */ /* 0x000fea0003800000 */
[----:B------:R-:W-:Y:S05]  /*23f0*/  BPT.TRAP 0x1 ;  /* 0x000000040000795c */ /* 0x000fea0000300000 */
.L_x_38:
[----:B------:R-:W-:Y:S05]  /*2400*/  BSYNC.RECONVERGENT B0 ;  /* 0x0000000000007941 */ /* 0x000fea0003800200 */
.L_x_37:
[----:B------:R-:W-:Y:S02]  /*2410*/  UIADD3 UR5, UPT, UPT, UR4, 0x1, URZ ;  /* 0x0000000104057890 */ /* 0x000fe4000fffe0ff */
[----:B------:R-:W-:Y:S02]  /*2420*/  USHF.L.U32 UR4, UR4, 0xc, URZ ;  /* 0x0000000c04047899 */ /* 0x000fe400080006ff */
[----:B------:R-:W-:Y:S02]  /*2430*/  UISETP.NE.AND UP0, UPT, UR5, 0xd, UPT ;  /* 0x0000000d0500788c */ /* 0x000fe4000bf05270 */
[----:B------:R-:W-:Y:S02]  /*2440*/  USHF.L.U32 UR18, UR13, 0x6, URZ ;  /* 0x000000060d127899 */ /* 0x000fe400080006ff */
[----:B------:R-:W-:Y:S02]  /*2450*/  USEL UR8, URZ, 0x1, UP0 ;  /* 0x00000001ff087887 */ /* 0x000fe40008000000 */
[----:B------:R-:W-:-:S02]  /*2460*/  USEL UR7, UR5, URZ, UP0 ;  /* 0x000000ff05077287 */ /* 0x000fc40008000000 */
[----:B------:R-:W-:Y:S02]  /*2470*/  UIADD3 UR22, UP0, UPT, UR30, 0x180, URZ ;  /* 0x000001801e167890 */ /* 0x000fe4000ff1e0ff */
[----:B------:R-:W-:Y:S01]  /*2480*/  ULEA UR5, UR7, UR6, 0x3 ;  /* 0x0000000607057291 */ /* 0x000fe2000f8e18ff */
[----:B------:R-:W-:Y:S01]  /*2490*/  LOP3.LUT R12, R12, UR8, RZ, 0x3c, !PT ;  /* 0x000000080c0c7c12 */ /* 0x000fe2000f8e3cff */
[----:B------:R-:W-:Y:S02]  /*24a0*/  UIADD3 UR13, UPT, UPT, UR13, 0x1, URZ ;  /* 0x000000010d0d7890 */ /* 0x000fe4000fffe0ff */
[----:B------:R-:W-:Y:S01]  /*24b0*/  UIADD3 UR14, UP1, UPT, UR30, 0x80, URZ ;  /* 0x000000801e0e7890 */ /* 0x000fe2000ff3e0ff */
[----:B-1----:R-:W-:Y:S01]  /*24c0*/  SHF.L.U32 R0, R12, 0x1f, RZ ;  /* 0x0000001f0c007819 */ /* 0x002fe200000006ff */
[----:B------:R-:W-:Y:S02]  /*24d0*/  UIADD3.X UR23, UPT, UPT, URZ, UR31, URZ, UP0, !UPT ;  /* 0x0000001fff177290 */ /* 0x000fe400087fe4ff */
[----:B------:R-:W-:Y:S01]  /*24e0*/  UISETP.NE.AND UP0, UPT, UR13, UR28, UPT ;  /* 0x0000001c0d00728c */ /* 0x000fe2000bf05270 */
[----:B------:R3:W4:Y:S01]  /*24f0*/  SYNCS.PHASECHK.TRANS64.TRYWAIT P0, [UR5+0x68], R0 ;  /* 0x00006800ff0075a7 */ /* 0x0007220008001105 */
[----:B------:R-:W-:-:S02]  /*2500*/  ULOP3.LUT UR5, UR27, UR4, URZ, 0xfc, !UPT ;  /* 0x000000041b057292 */ /* 0x000fc4000f8efcff */
[----:B------:R-:W-:Y:S02]  /*2510*/  ULOP3.LUT UR4, UR26, UR4, URZ, 0xfc, !UPT ;  /* 0x000000041a047292 */ /* 0x000fe4000f8efcff */
[----:B------:R-:W-:Y:S02]  /*2520*/  ULEA UR5, UR5, UR6, 0x1 ;  /* 0x0000000605057291 */ /* 0x000fe4000f8e08ff */
[----:B------:R-:W-:Y:S02]  /*2530*/  ULEA UR4, UR4, UR6, 0x1 ;  /* 0x0000000604047291 */ /* 0x000fe4000f8e08ff */
[----:B------:R-:W-:Y:S02]  /*2540*/  UIADD3 UR16, UPT, UPT, UR5, 0x4300, URZ ;  /* 0x0000430005107890 */ /* 0x000fe4000fffe0ff */
[----:B------:R-:W-:Y:S02]  /*2550*/  ULOP3.LUT UR17, UR17, 0xfefffff8, URZ, 0xc0, !UPT ;  /* 0xfefffff811117892 */ /* 0x000fe4000f8ec0ff */
[----:B------:R-:W-:-:S02]  /*2560*/  UIADD3.X UR15, UPT, UPT, URZ, UR31, URZ, UP1, !UPT ;  /* 0x0000001fff0f7290 */ /* 0x000fc40008ffe4ff */
[----:B------:R-:W-:Y:S02]  /*2570*/  UPRMT UR5, URZ, 0x5410, UR24 ;  /* 0x00005410ff057896 */ /* 0x000fe40008000018 */
[----:B------:R-:W-:Y:S02]  /*2580*/  UIADD3 UR8, UPT, UPT, UR4, 0x1e300, URZ ;  /* 0x0001e30004087890 */ /* 0x000fe4000fffe0ff */
[----:B------:R-:W-:Y:S01]  /*2590*/  UPRMT UR4, URZ, 0x5410, UR21 ;  /* 0x00005410ff047896 */ /* 0x000fe20008000015 */
[----:B------:R-:W-:Y:S01]  /*25a0*/  UMOV UR32, 0x0 ;  /* 0x0000000000207882 */ /* 0x000fe20000000000 */
[----:B------:R-:W-:Y:S01]  /*25b0*/  UMOV UR33, 0x10000000 ;  /* 0x1000000000217882 */ /* 0x000fe20000000000 */
[----:B------:R-:W-:Y:S01]  /*25c0*/  UMOV UR19, UR35 ;  /* 0x0000002300137c82 */ /* 0x000fe20008000000 */
[----:B------:R-:W-:Y:S01]  /*25d0*/  UMOV UR20, UR36 ;  /* 0x0000002400147c82 */ /* 0x000fe20008000000 */
[----:B------:R-:W-:Y:S01]  /*25e0*/  UMOV UR12, UR36 ;  /* 0x00000024000c7c82 */ /* 0x000fe20008000000 */
[----:B------:R-:W-:Y:S01]  /*25f0*/  UMOV UR9, UR17 ;  /* 0x0000001100097c82 */ /* 0x000fe20008000000 */
[----:B------:R-:W-:Y:S01]  /*2600*/  UMOV UR10, UR18 ;  /* 0x00000012000a7c82 */ /* 0x000fe20008000000 */
[----:B------:R-:W-:Y:S01]  /*2610*/  UTMALDG.3D.MULTICAST.2CTA [UR16], [UR14], UR5, desc[UR32] ;  /* 0x000020100e0073b4 */ /* 0x000fe20008211805 */
[----:B------:R1:W-:Y:S02]  /*2620*/  UTMALDG.3D.MULTICAST.2CTA [UR8], [UR22], UR4, desc[UR32] ;  /* 0x00002008160073b4 */ /* 0x0003e40008211804 */
[----:B-1----:R-:W-:Y:S01]  /*2630*/  UMOV UR4, UR7 ;  /* 0x0000000700047c82 */ /* 0x002fe20008000000 */
[----:B---3--:R-:W-:Y:S05]  /*2640*/  BRA.U UP0, `(.L_x_39) ;  /* 0xfffffffd00347547 */ /* 0x008fea000b83ffff */
.L_x_33:
[C---:B------:R-:W-:Y:S01]  /*2650*/  LEA R3, R11.reuse, UR6, 0x3 ;  /* 0x000000060b037c11 */ /* 0x040fe2000f8e18ff */
[----:B------:R-:W-:Y:S01]  /*2660*/  NOP ;  /* 0x0000000000007918 */ /* 0x000fe20000000000 */
[----:B-1----:R-:W-:Y:S02]  /*2670*/  SHF.L.U32 R0, R10, 0x1f, RZ ;  /* 0x0000001f0a007819 */ /* 0x002fe400000006ff */
[----:B------:R-:W-:Y:S02]  /*2680*/  LEA R4, R11, UR6, 0x4 ;  /* 0x000000060b047c11 */ /* 0x000fe4000f8e20ff */
[----:B--2-4-:R-:W1:Y:S02]  /*2690*/  SYNCS.PHASECHK.TRANS64.TRYWAIT P0, [R3+URZ+0x120], R0 ;  /* 0x00012000030075a7 */ /* 0x014e6400080011ff */
[----:B-1----:R-:W-:Y:S05]  /*26a0*/  @!P0 BRA `(.L_x_40) ;  /* 0x0000007000548947 */ /* 0x002fea0003800000 */
.L_x_162:
[----:B------:R-:W2:Y:S01]  /*26b0*/  LDS.128 R4, [R4+0x1b0] ;  /* 0x0001b00004047984 */ /* 0x000ea20000000c00 */
[----:B------:R-:W-:Y:S01]  /*26c0*/  UISETP.GE.AND UP0, UPT, UR45, 0x1, UPT ;  /* 0x000000012d00788c */ /* 0x000fe2000bf06270 */
[----:B------:R-:W-:Y:S01]  /*26d0*/  @!PT LDS RZ, [RZ] ;  /* 0x00000000fffff984 */ /* 0x000fe20000000800 */
[----:B------:R-:W-:Y:S01]  /*26e0*/  @!PT LDS RZ, [RZ] ;  /* 0x00000000fffff984 */ /* 0x000fe20000000800 */
[----:B------:R-:W-:Y:S01]  /*26f0*/  @!PT LDS RZ, [RZ] ;  /* 0x00000000fffff984 */ /* 0x000fe20000000800 */
[----:B------:R-:W-:Y:S01]  /*2700*/  @!PT LDS RZ, [RZ] ;  /* 0x00000000fffff984 */ /* 0x000fe20000000800 */
[----:B------:R3:W-:Y:S06]  /*2710*/  MEMBAR.ALL.CTA ;  /* 0x0000000000007992 */ /* 0x0007ec0000008000 */
[----:B---3--:R-:W3:Y:S01]  /*2720*/  FENCE.VIEW.ASYNC.S ;  /* 0x00000000000073c6 */ /* 0x008ee20000000000 */
[----:B--2---:R-:W-:-:S13]  /*2730*/  LOP3.LUT P0, RZ, R6, 0x1, RZ, 0xc0, !PT ;  /* 0x0000000106ff7812 */ /* 0x004fda000780c0ff */
[----:B---3--:R-:W-:Y:S01]  /*2740*/  VOTEU.ANY UP1, P0 ;  /* 0x0000000000ff7886 */ /* 0x008fe20000020100 */
[----:B------:R-:W-:-:S13]  /*2750*/  PLOP3.LUT P0, PT, PT, PT, UP1, 0x80, 0x8 ;  /* 0x000000000008781c */ /* 0x000fda0003f0f018 */
[----:B-1----:R-:W-:Y:S02]  /*2760*/  @P0 LOP3.LUT R0, R5, 0xffff, RZ, 0xc0, !PT ;  /* 0x0000ffff05000812 */ /* 0x002fe400078ec0ff */
[----:B------:R-:W-:Y:S02]  /*2770*/  @P0 MOV R2, R4 ;  /* 0x0000000400020202 */ /* 0x000fe40000000f00 */
[----:B------:R-:W-:Y:S01]  /*2780*/  @P0 R2UR UR5, R0 ;  /* 0x00000000000502ca */ /* 0x000fe200000e0000 */
[----:B------:R-:W-:Y:S01]  /*2790*/  VIADD R0, R3, 0x130 ;  /* 0x0000013003007836 */ /* 0x000fe20000000000 */
[----:B------:R-:W-:Y:S02]  /*27a0*/  @P0 SHF.R.U32.HI R4, RZ, 0x10, R5 ;  /* 0x00000010ff040819 */ /* 0x000fe40000011605 */
[----:B------:R-:W-:Y:S02]  /*27b0*/  @P0 R2UR UR8, R2 ;  /* 0x00000000020802ca */ /* 0x000fe400000e0000 */
[----:B------:R-:W-:-:S02]  /*27c0*/  PRMT R0, RZ, 0x654, R0 ;  /* 0x00000654ff007816 */ /* 0x000fc40000000000 */
[----:B------:R-:W-:Y:S02]  /*27d0*/  @P0 R2UR UR4, R4 ;  /* 0x00000000040402ca */ /* 0x000fe400000e0000 */
[----:B------:R1:W-:Y:S03]  /*27e0*/  SYNCS.ARRIVE.TRANS64.RED.A1T0 RZ, [R0+URZ], RZ ;  /* 0x000000ff00ff79a7 */ /* 0x0003e600081004ff */
[----:B------:R-:W-:-:S04]  /*27f0*/  @UP1 UMOV UR37, UR5 ;  /* 0x0000000500251c82 */ /* 0x000fc80008000000 */
[----:B------:R-:W-:-:S04]  /*2800*/  @UP1 UMOV UR38, UR8 ;  /* 0x0000000800261c82 */ /* 0x000fc80008000000 */
[----:B------:R-:W-:Y:S01]  /*2810*/  @UP1 UMOV UR36, UR4 ;  /* 0x0000000400241c82 */ /* 0x000fe20008000000 */
[----:B------:R-:W-:Y:S05]  /*2820*/  BRA.U !UP0, `(.L_x_41) ;  /* 0x0000000108d47547 */ /* 0x000fea000b800000 */
[----:B------:R-:W2:Y:S01]  /*2830*/  LDCU.128 UR12, c[0x0][0xb10] ;  /* 0x00016200ff0c77ac */ /* 0x000ea20008000c00 */
[----:B------:R-:W3:Y:S01]  /*2840*/  LDCU UR28, c[0x0][0xb20] ;  /* 0x00016400ff1c77ac */ /* 0x000ee20008000800 */
[----:B------:R-:W4:Y:S01]  /*2850*/  LDCU UR20, c[0x0][0xb0c] ;  /* 0x00016180ff1477ac */ /* 0x000f220008000800 */
[----:B------:R-:W1:Y:S01]  /*2860*/  LDCU.64 UR10, c[0x0][0xb28] ;  /* 0x00016500ff0a77ac */ /* 0x000e620008000a00 */
[----:B------:R-:W-:Y:S02]  /*2870*/  UISETP.NE.AND UP3, UPT, UR45, 0x1, UPT ;  /* 0x000000012d00788c */ /* 0x000fe4000bf65270 */
[----:B--2---:R-:W-:Y:S02]  /*2880*/  UIMAD.WIDE.U32 UR8, UR39, UR15, URZ ;  /* 0x0000000f270872a5 */ /* 0x004fe4000f8e00ff */
[----:B------:R-:W-:Y:S02]  /*2890*/  UIMAD.WIDE.U32 UR4, UR40, UR12, URZ ;  /* 0x0000000c280472a5 */ /* 0x000fe4000f8e00ff */
[----:B------:R-:W-:-:S02]  /*28a0*/  UISETP.NE.AND UP0, UPT, UR14, 0x1, UPT ;  /* 0x000000010e00788c */ /* 0x000fc4000bf05270 */
[----:B------:R-:W-:Y:S01]  /*28b0*/  UIMAD.WIDE.U32 UR22, UR37, UR15, URZ ;  /* 0x0000000f251672a5 */ /* 0x000fe2000f8e00ff */
[----:B------:R-:W-:Y:S02]  /*28c0*/  UMOV UR8, UR9 ;  /* 0x0000000900087c82 */ /* 0x000fe40008000000 */
[----:B------:R-:W-:Y:S01]  /*28d0*/  UMOV UR4, UR5 ;  /* 0x0000000500047c82 */ /* 0x000fe20008000000 */
[----:B---3--:R-:W-:Y:S02]  /*28e0*/  USHF.R.U32.HI UR8, URZ, UR28, UR8 ;  /* 0x0000001cff087299 */ /* 0x008fe40008011608 */
[----:B----4-:R-:W-:Y:S02]  /*28f0*/  UISETP.NE.AND UP2, UPT, UR20, 0x1, UPT ;  /* 0x000000011400788c */ /* 0x010fe4000bf45270 */
[----:B------:R-:W-:Y:S02]  /*2900*/  USHF.R.U32.HI UR4, URZ, UR13, UR4 ;  /* 0x0000000dff047299 */ /* 0x000fe40008011604 */
[----:B------:R-:W-:-:S02]  /*2910*/  USEL UR5, UR39, UR8, !UP0 ;  /* 0x0000000827057287 */ /* 0x000fc4000c000000 */
[----:B------:R-:W-:Y:S02]  /*2920*/  USEL UR8, UR40, UR4, !UP2 ;  /* 0x0000000428087287 */ /* 0x000fe4000d000000 */
[----:B-1----:R-:W-:Y:S01]  /*2930*/  UIMAD.WIDE.U32 UR16, UR5, UR10, URZ ;  /* 0x0000000a051072a5 */ /* 0x002fe2000f8e00ff */
[----:B------:R-:W-:Y:S01]  /*2940*/  UMOV UR4, UR23 ;  /* 0x0000001700047c82 */ /* 0x000fe20008000000 */
[----:B------:R-:W-:Y:S02]  /*2950*/  UIMAD.WIDE.U32 UR18, UR38, UR12, URZ ;  /* 0x0000000c261272a5 */ /* 0x000fe4000f8e00ff */
[----:B------:R-:W-:-:S03]  /*2960*/  UIMAD.WIDE.U32 UR22, UR8, UR10, URZ ;  /* 0x0000000a081672a5 */ /* 0x000fc6000f8e00ff */
[----:B------:R-:W-:Y:S01]  /*2970*/  UMOV UR16, UR17 ;  /* 0x0000001100107c82 */ /* 0x000fe20008000000 */
[----:B------:R-:W-:Y:S02]  /*2980*/  USHF.R.U32.HI UR4, URZ, UR28, UR4 ;  /* 0x0000001cff047299 */ /* 0x000fe40008011604 */
[----:B------:R-:W-:Y:S01]  /*2990*/  @UP3 USHF.R.U32.HI UR5, URZ, UR11, UR16 ;  /* 0x0000000bff053299 */ /* 0x000fe20008011610 */
[----:B------:R-:W-:Y:S01]  /*29a0*/  UMOV UR18, UR19 ;  /* 0x0000001300127c82 */ /* 0x000fe20008000000 */
[----:B------:R-:W-:Y:S01]  /*29b0*/  UMOV UR22, UR23 ;  /* 0x0000001700167c82 */ /* 0x000fe20008000000 */
[----:B------:R-:W-:Y:S02]  /*29c0*/  USHF.R.U32.HI UR13, URZ, UR13, UR18 ;  /* 0x0000000dff0d7299 */ /* 0x000fe40008011612 */
[----:B------:R-:W-:Y:S02]  /*29d0*/  USEL UR4, UR37, UR4, !UP0 ;  /* 0x0000000425047287 */ /* 0x000fe4000c000000 */
[----:B------:R-:W-:-:S02]  /*29e0*/  @UP3 USHF.R.U32.HI UR8, URZ, UR11, UR22 ;  /* 0x0000000bff083299 */ /* 0x000fc40008011616 */
[----:B------:R-:W-:Y:S02]  /*29f0*/  UIMAD UR9, UR45, UR5, URZ ;  /* 0x000000052d0972a4 */ /* 0x000fe4000f8e02ff */
[----:B------:R-:W-:Y:S02]  /*2a00*/  USEL UR5, UR38, UR13, !UP2 ;  /* 0x0000000d26057287 */ /* 0x000fe4000d000000 */
[----:B------:R-:W-:Y:S02]  /*2a10*/  UIMAD UR12, UR45, UR8, URZ ;  /* 0x000000082d0c72a4 */ /* 0x000fe4000f8e02ff */
[----:B------:R-:W-:Y:S02]  /*2a20*/  UISETP.GE.AND UP0, UPT, UR4, UR9, UPT ;  /* 0x000000090400728c */ /* 0x000fe4000bf06270 */
[----:B------:R-:W-:Y:S02]  /*2a30*/  UIMAD.WIDE.U32 UR16, UR4, UR10, URZ ;  /* 0x0000000a041072a5 */ /* 0x000fe4000f8e00ff */
[----:B------:R-:W-:-:S02]  /*2a40*/  UISETP.GE.OR UP0, UPT, UR5, UR12, UP0 ;  /* 0x0000000c0500728c */ /* 0x000fc40008706670 */
        /* <DEDUP_REMOVED lines=19> */
.L_x_41:
[----:B------:R-:W2:Y:S02]  /*2b80*/  LDCU UR4, c[0x0][0xb30] ;  /* 0x00016600ff0477ac */ /* 0x000ea40008000800 */
[----:B--2---:R-:W-:-:S09]  /*2b90*/  UISETP.NE.AND UP0, UPT, UR4, 0x1, UPT ;  /* 0x000000010400788c */ /* 0x004fd2000bf05270 */
[----:B------:R-:W-:Y:S05]  /*2ba0*/  BRA.U UP0, `(.L_x_42) ;  /* 0x0000000100447547 */ /* 0x000fea000b800000 */
[----:B------:R-:W2:Y:S01]  /*2bb0*/  LDCU.128 UR12, c[0x0][0xb10] ;  /* 0x00016200ff0c77ac */ /* 0x000ea20008000c00 */
[----:B------:R-:W3:Y:S01]  /*2bc0*/  LDCU UR10, c[0x0][0xb0c] ;  /* 0x00016180ff0a77ac */ /* 0x000ee20008000800 */
[----:B------:R-:W4:Y:S01]  /*2bd0*/  LDCU UR11, c[0x0][0xb20] ;  /* 0x00016400ff0b77ac */ /* 0x000f220008000800 */
[----:B--2---:R-:W-:Y:S02]  /*2be0*/  UIMAD.WIDE.U32 UR8, UR38, UR12, URZ ;  /* 0x0000000c260872a5 */ /* 0x004fe4000f8e00ff */
[----:B------:R-:W-:Y:S02]  /*2bf0*/  UIMAD.WIDE.U32 UR4, UR37, UR15, URZ ;  /* 0x0000000f250472a5 */ /* 0x000fe4000f8e00ff */
[----:B---3--:R-:W-:Y:S02]  /*2c00*/  UISETP.NE.AND UP2, UPT, UR10, 0x1, UPT ;  /* 0x000000010a00788c */ /* 0x008fe4000bf45270 */
[----:B------:R-:W-:Y:S01]  /*2c10*/  UISETP.NE.AND UP0, UPT, UR14, 0x1, UPT ;  /* 0x000000010e00788c */ /* 0x000fe2000bf05270 */
[----:B------:R-:W-:-:S02]  /*2c20*/  UMOV UR8, UR9 ;  /* 0x0000000900087c82 */ /* 0x000fc40008000000 */
[----:B------:R-:W-:Y:S01]  /*2c30*/  UMOV UR4, UR5 ;  /* 0x0000000500047c82 */ /* 0x000fe20008000000 */
[----:B------:R-:W-:Y:S02]  /*2c40*/  USHF.R.U32.HI UR13, URZ, UR13, UR8 ;  /* 0x0000000dff0d7299 */ /* 0x000fe40008011608 */
[----:B----4-:R-:W-:Y:S02]  /*2c50*/  USHF.R.U32.HI UR4, URZ, UR11, UR4 ;  /* 0x0000000bff047299 */ /* 0x010fe40008011604 */
[----:B------:R-:W-:Y:S02]  /*2c60*/  USEL UR5, UR38, UR13, !UP2 ;  /* 0x0000000d26057287 */ /* 0x000fe4000d000000 */
[----:B------:R-:W-:-:S04]  /*2c70*/  USEL UR4, UR37, UR4, !UP0 ;  /* 0x0000000425047287 */ /* 0x000fc8000c000000 */
[----:B------:R-:W-:Y:S02]  /*2c80*/  UIADD3 UR8, UPT, UPT, UR5, -UR4, URZ ;  /* 0x8000000405087290 */ /* 0x000fe4000fffe0ff */
[----:B------:R-:W-:Y:S02]  /*2c90*/  UIADD3 UR4, UPT, UPT, -UR5, UR4, URZ ;  /* 0x0000000405047290 */ /* 0x000fe4000fffe1ff */
[----:B------:R-:W-:Y:S02]  /*2ca0*/  UIMAD UR37, UR8, UR14, UR37 ;  /* 0x0000000e082572a4 */ /* 0x000fe4000f8e0225 */
[----:B------:R-:W-:-:S12]  /*2cb0*/  UIMAD UR38, UR4, UR10, UR38 ;  /* 0x0000000a042672a4 */ /* 0x000fd8000f8e0226 */
.L_x_42:
[----:B------:R-:W-:Y:S01]  /*2cc0*/  VIADD R11, R11, 0x1 ;  /* 0x000000010b0b7836 */ /* 0x000fe20000000000 */
[----:B------:R-:W-:Y:S01]  /*2cd0*/  R2UR UR4, R52 ;  /* 0x00000000340472ca */ /* 0x000fe200000e0000 */
[----:B------:R-:W-:Y:S01]  /*2ce0*/  UIADD3 UR20, UPT, UPT, UR38, UR63, URZ ;  /* 0x0000003f26147290 */ /* 0x000fe2000fffe0ff */
[----:B------:R-:W-:Y:S02]  /*2cf0*/  PLOP3.LUT P1, PT, PT, PT, PT, 0x80, 0x8 ;  /* 0x000000000008781c */ /* 0x000fe40003f2f070 */
[----:B------:R-:W-:-:S04]  /*2d00*/  ISETP.NE.AND P0, PT, R11, 0x2, PT ;  /* 0x000000020b00780c */ /* 0x000fc80003f05270 */
[----:B-1----:R-:W-:Y:S02]  /*2d10*/  SEL R0, RZ, 0x1, P0 ;  /* 0x00000001ff007807 */ /* 0x002fe40000000000 */
[----:B------:R-:W-:Y:S02]  /*2d20*/  SEL R11, R11, RZ, P0 ;  /* 0x000000ff0b0b7207 */ /* 0x000fe40000000000 */
[----:B------:R-:W-:Y:S01]  /*2d30*/  LOP3.LUT R10, R10, R0, RZ, 0x3c, !PT ;  /* 0x000000000a0a7212 */ /* 0x000fe200078e3cff */
[----:B------:R-:W-:Y:S01]  /*2d40*/  UIADD3 UR28, UPT, UPT, UR37, UR4, URZ ;  /* 0x00000004251c7290 */ /* 0x000fe2000fffe0ff */
[----:B------:R-:W-:Y:S11]  /*2d50*/  BRA.U UP1, `(.L_x_43) ;  /* 0xfffffff101087547 */ /* 0x000ff6000b83ffff */
[----:B------:R-:W-:Y:S01]  /*2d60*/  UIADD3 UR8, UPT, UPT, UR6, 0x68, URZ ;  /* 0x0000006806087890 */ /* 0x000fe2000fffe0ff */
[----:B------:R-:W-:-:S03]  /*2d70*/  SHF.L.U32 R2, R12, 0x1f, RZ ;  /* 0x0000001f0c027819 */ /* 0x000fc600000006ff */
[----:B------:R-:W-:-:S09]  /*2d80*/  ULEA UR4, UR7, UR8, 0x3 ;  /* 0x0000000807047291 */ /* 0x000fd2000f8e18ff */
[----:B------:R-:W1:Y:S02]  /*2d90*/  SYNCS.PHASECHK.TRANS64.TRYWAIT P0, [UR4], R2 ;  /* 0x00000002ff0075a7 */ /* 0x000e640008001104 */
[----:B-1----:R-:W-:Y:S05]  /*2da0*/  @!P0 BRA `(.L_x_44) ;  /* 0x0000006800a88947 */ /* 0x002fea0003800000 */
.L_x_164:
[----:B------:R-:W-:-:S04]  /*2db0*/  UIADD3 UR4, UPT, UPT, UR7, 0x1, URZ ;  /* 0x0000000107047890 */ /* 0x000fc8000fffe0ff */
[----:B------:R-:W-:-:S04]  /*2dc0*/  UISETP.NE.AND UP0, UPT, UR4, 0xd, UPT ;  /* 0x0000000d0400788c */ /* 0x000fc8000bf05270 */
[----:B------:R-:W-:Y:S02]  /*2dd0*/  USEL UR6, URZ, 0x1, UP0 ;  /* 0x00000001ff067887 */ /* 0x000fe40008000000 */
[----:B------:R-:W-:-:S04]  /*2de0*/  USEL UR4, UR4, URZ, UP0 ;  /* 0x000000ff04047287 */ /* 0x000fc80008000000 */
[----:B------:R-:W-:Y:S01]  /*2df0*/  ULEA UR5, UR4, UR8, 0x3 ;  /* 0x0000000804057291 */ /* 0x000fe2000f8e18ff */
[----:B-1----:R-:W-:-:S04]  /*2e00*/  LOP3.LUT R2, R12, UR6, RZ, 0x3c, !PT ;  /* 0x000000060c027c12 */ /* 0x002fc8000f8e3cff */
[----:B------:R-:W-:-:S04]  /*2e10*/  SHF.L.U32 R3, R2, 0x1f, RZ ;  /* 0x0000001f02037819 */ /* 0x000fc800000006ff */
[----:B------:R-:W1:Y:S02]  /*2e20*/  SYNCS.PHASECHK.TRANS64.TRYWAIT P0, [UR5], R3 ;  /* 0x00000003ff0075a7 */ /* 0x000e640008001105 */
[----:B-1----:R-:W-:Y:S05]  /*2e30*/  @!P0 BRA `(.L_x_45) ;  /* 0x00000068009c8947 */ /* 0x002fea0003800000 */
.L_x_166:
[----:B------:R-:W-:-:S04]  /*2e40*/  UIADD3 UR4, UPT, UPT, UR4, 0x1, URZ ;  /* 0x0000000104047890 */ /* 0x000fc8000fffe0ff */
[----:B------:R-:W-:-:S04]  /*2e50*/  UISETP.NE.AND UP0, UPT, UR4, 0xd, UPT ;  /* 0x0000000d0400788c */ /* 0x000fc8000bf05270 */
[----:B------:R-:W-:Y:S02]  /*2e60*/  USEL UR6, URZ, 0x1, UP0 ;  /* 0x00000001ff067887 */ /* 0x000fe40008000000 */
[----:B------:R-:W-:-:S04]  /*2e70*/  USEL UR4, UR4, URZ, UP0 ;  /* 0x000000ff04047287 */ /* 0x000fc80008000000 */
[----:B------:R-:W-:Y:S01]  /*2e80*/  ULEA UR5, UR4, UR8, 0x3 ;  /* 0x0000000804057291 */ /* 0x000fe2000f8e18ff */
[----:B------:R-:W-:-:S04]  /*2e90*/  LOP3.LUT R2, R2, UR6, RZ, 0x3c, !PT ;  /* 0x0000000602027c12 */ /* 0x000fc8000f8e3cff */
[----:B-1----:R-:W-:-:S04]  /*2ea0*/  SHF.L.U32 R3, R2, 0x1f, RZ ;  /* 0x0000001f02037819 */ /* 0x002fc800000006ff */
[----:B------:R-:W1:Y:S02]  /*2eb0*/  SYNCS.PHASECHK.TRANS64.TRYWAIT P0, [UR5], R3 ;  /* 0x00000003ff0075a7 */ /* 0x000e640008001105 */
[----:B-1----:R-:W-:Y:S05]  /*2ec0*/  @!P0 BRA `(.L_x_46) ;  /* 0x0000006800908947 */ /* 0x002fea0003800000 */
.L_x_168:
        /* <DEDUP_REMOVED lines=9> */
.L_x_170:
        /* <DEDUP_REMOVED lines=9> */
.L_x_172:
        /* <DEDUP_REMOVED lines=9> */
.L_x_174:
        /* <DEDUP_REMOVED lines=9> */
.L_x_176:
        /* <DEDUP_REMOVED lines=9> */
.L_x_178:
        /* <DEDUP_REMOVED lines=9> */
.L_x_180:
        /* <DEDUP_REMOVED lines=9> */
.L_x_182:
        /* <DEDUP_REMOVED lines=9> */
.L_x_184:
        /* <DEDUP_REMOVED lines=9> */
.L_x_186:
[----:B------:R-:W-:-:S04]  /*33e0*/  UIADD3 UR4, UPT, UPT, UR4, 0x1, URZ ;  /* 0x0000000104047890 */ /* 0x000fc8000fffe0ff */
[----:B------:R-:W-:-:S04]  /*33f0*/  UISETP.NE.AND UP0, UPT, UR4, 0xd, UPT ;  /* 0x0000000d0400788c */ /* 0x000fc8000bf05270 */
[----:B------:R-:W-:Y:S02]  /*3400*/  USEL UR5, URZ, 0x1, UP0 ;  /* 0x00000001ff057887 */ /* 0x000fe40008000000 */
[----:B------:R-:W-:-:S04]  /*3410*/  USEL UR4, UR4, URZ, UP0 ;  /* 0x000000ff04047287 */ /* 0x000fc80008000000 */
[----:B------:R-:W-:Y:S01]  /*3420*/  ULEA UR4, UR4, UR8, 0x3 ;  /* 0x0000000804047291 */ /* 0x000fe2000f8e18ff */
[----:B------:R-:W-:-:S04]  /*3430*/  LOP3.LUT R2, R2, UR5, RZ, 0x3c, !PT ;  /* 0x0000000502027c12 */ /* 0x000fc8000f8e3cff */
[----:B------:R-:W-:Y:S01]  /*3440*/  SHF.L.U32 R2, R2, 0x1f, RZ ;  /* 0x0000001f02027819 */ /* 0x000fe200000006ff */
[----:B-1----:R-:W-:-:S07]  /*3450*/  IMAD.U32 R0, RZ, RZ, UR4 ;  /* 0x00000004ff007e24 */ /* 0x002fce000f8e00ff */
.L_x_56:
[----:B-1----:R1:W2:Y:S02]  /*3460*/  SYNCS.PHASECHK.TRANS64.TRYWAIT P0, [R0+URZ], R2 ;  /* 0x00000002000075a7 */ /* 0x0022a400080011ff */
[----:B--2---:R-:W-:Y:S05]  /*3470*/  @!P0 NANOSLEEP.SYNCS 0x989680 ;  /* 0x009896800000895d */ /* 0x004fea0003900000 */
[----:B------:R-:W2:Y:S02]  /*3480*/  @!P0 SYNCS.PHASECHK.TRANS64 P0, [R0+URZ], R2 ;  /* 0x00000002000085a7 */ /* 0x000ea400080010ff */
[----:B--2---:R-:W-:Y:S05]  /*3490*/  @P0 EXIT ;  /* 0x000000000000094d */ /* 0x004fea0003800000 */
[----:B------:R-:W-:Y:S05]  /*34a0*/  BRA `(.L_x_56) ;  /* 0xfffffffc00ec7947 */ /* 0x000fea000383ffff */
.L_x_23:
[----:B------:R-:W-:-:S04]  /*34b0*/  UISETP.NE.AND UP0, UPT, UR47, URZ, UPT ;  /* 0x000000ff2f00728c */ /* 0x000fc8000bf05270 */
[----:B------:R-:W-:-:S09]  /*34c0*/  UISETP.NE.OR UP0, UPT, UR25, 0x1, UP0 ;  /* 0x000000011900788c */ /* 0x000fd20008705670 */
[----:B------:R-:W-:Y:S05]  /*34d0*/  BRA.U UP0, `(.L_x_57) ;  /* 0x0000000500487547 */ /* 0x000fea000b800000 */
[----:B------:R-:W-:Y:S01]  /*34e0*/  ISETP.GE.U32.AND P2, PT, R0, 0x10, PT ;  /* 0x000000100000780c */ /* 0x000fe20003f46070 */
[----:B------:R-:W-:Y:S01]  /*34f0*/  IMAD.MOV.U32 R12, RZ, RZ, 0x1 ;  /* 0x00000001ff0c7424 */ /* 0x000fe200078e00ff */
[----:B------:R-:W-:Y:S02]  /*3500*/  CS2R R10, SRZ ;  /* 0x00000000000a7805 */ /* 0x000fe4000001ff00 */
[----:B------:R-:W-:Y:S01]  /*3510*/  CS2R R8, SRZ ;  /* 0x0000000000087805 */ /* 0x000fe2000001ff00 */
[----:B------:R-:W-:Y:S01]  /*3520*/  UMOV UR6, 0x400 ;  /* 0x0000040000067882 */ /* 0x000fe20000000000 */
[----:B------:R-:W-:Y:S01]  /*3530*/  UMOV UR5, URZ ;  /* 0x000000ff00057c82 */ /* 0x000fe20008000000 */
[----:B------:R-:W-:-:S12]  /*3540*/  ULEA UR6, UR47, UR6, 0x18 ;  /* 0x000000062f067291 */ /* 0x000fd8000f8ec0ff */
.L_x_61:
[----:B------:R-:W-:Y:S02]  /*3550*/  LEA R2, R8, UR6, 0x3 ;  /* 0x0000000608027c11 */ /* 0x000fe4000f8e18ff */
[----:B------:R-:W-:-:S03]  /*3560*/  SHF.L.U32 R4, R9, 0x1f, RZ ;  /* 0x0000001f09047819 */ /* 0x000fc600000006ff */
[----:B------:R-:W-:Y:S01]  /*3570*/  VIADD R5, R2, 0x190 ;  /* 0x0000019002057836 */ /* 0x000fe20000000000 */
[----:B------:R-:W1:Y:S02]  /*3580*/  SYNCS.PHASECHK.TRANS64.TRYWAIT P0, [R2+URZ+0x180], R4 ;  /* 0x00018004020075a7 */ /* 0x000e6400080011ff */
[----:B-1----:R-:W-:Y:S05]  /*3590*/  @!P0 BRA `(.L_x_58) ;  /* 0x0000006400cc8947 */ /* 0x002fea0003800000 */
.L_x_187:
[----:B------:R-:W-:Y:S01]  /*35a0*/  ULEA UR4, UR5, UR6, 0x3 ;  /* 0x0000000605047291 */ /* 0x000fe2000f8e18ff */
[----:B-1----:R-:W-:Y:S01]  /*35b0*/  PRMT R2, RZ, 0x654, R5 ;  /* 0x00000654ff027816 */ /* 0x002fe20000000005 */
[----:B------:R-:W-:Y:S01]  /*35c0*/  @!P2 IMAD.MOV.U32 R4, RZ, RZ, 0x10 ;  /* 0x00000010ff04a424 */ /* 0x000fe200078e00ff */
[----:B------:R-:W-:Y:S01]  /*35d0*/  SHF.L.U32 R5, R12, 0x1f, RZ ;  /* 0x0000001f0c057819 */ /* 0x000fe200000006ff */
[----:B------:R-:W-:Y:S01]  /*35e0*/  UIADD3 UR7, UPT, UPT, UR4, 0x120, URZ ;  /* 0x0000012004077890 */ /* 0x000fe2000fffe0ff */
[----:B------:R1:W-:Y:S05]  /*35f0*/  SYNCS.ARRIVE.TRANS64.RED.A1T0 RZ, [R2+URZ], RZ ;  /* 0x000000ff02ff79a7 */ /* 0x0003ea00081004ff */
[----:B------:R-:W-:Y:S01]  /*3600*/  IMAD.U32 R6, RZ, RZ, UR7 ;  /* 0x00000007ff067e24 */ /* 0x000fe2000f8e00ff */
[----:B------:R-:W2:Y:S04]  /*3610*/  SYNCS.PHASECHK.TRANS64.TRYWAIT P0, [UR4+0x130], R5 ;  /* 0x00013005ff0075a7 */ /* 0x000ea80008001104 */
[----:B------:R-:W-:Y:S01]  /*3620*/  PRMT R6, R0, 0x654, R6 ;  /* 0x0000065400067816 */ /* 0x000fe20000000006 */
[----:B-12---:R-:W-:Y:S06]  /*3630*/  @!P0 BRA `(.L_x_59) ;  /* 0x0000006400b88947 */ /* 0x006fec0003800000 */
.L_x_189:
[----:B------:R-:W-:Y:S01]  /*3640*/  ULEA UR8, UR5, UR6, 0x4 ;  /* 0x0000000605087291 */ /* 0x000fe2000f8e20ff */
[----:B------:R-:W-:Y:S01]  /*3650*/  SEL R3, R6, R3, !P2 ;  /* 0x0000000306037207 */ /* 0x000fe20005000000 */
[----:B------:R-:W-:Y:S01]  /*3660*/  UIADD3 UR9, UPT, UPT, UR4, 0x120, URZ ;  /* 0x0000012004097890 */ /* 0x000fe2000fffe0ff */
[----:B-1----:R-:W-:Y:S01]  /*3670*/  LEA R2, R11, UR6, 0x3 ;  /* 0x000000060b027c11 */ /* 0x002fe2000f8e18ff */
[----:B------:R-:W-:Y:S01]  /*3680*/  UIADD3 UR8, UPT, UPT, UR8, 0x1b0, URZ ;  /* 0x000001b008087890 */ /* 0x000fe2000fffe0ff */
[----:B------:R1:W-:Y:S01]  /*3690*/  @!P2 SYNCS.ARRIVE.TRANS64.RED RZ, [R3+URZ], R4 ;  /* 0x0000000403ffa9a7 */ /* 0x0003e200080004ff */
[----:B------:R-:W-:Y:S01]  /*36a0*/  UIADD3 UR4, UPT, UPT, UR5, 0x1, URZ ;  /* 0x0000000105047890 */ /* 0x000fe2000fffe0ff */
[----:B------:R-:W-:-:S03]  /*36b0*/  VIADD R8, R8, 0x1 ;  /* 0x0000000108087836 */ /* 0x000fc60000000000 */
[----:B------:R-:W-:Y:S02]  /*36c0*/  UISETP.NE.AND UP0, UPT, UR4, 0x2, UPT ;  /* 0x000000020400788c */ /* 0x000fe4000bf05270 */
[----:B------:R-:W-:Y:S01]  /*36d0*/  ISETP.NE.AND P0, PT, R8, 0x2, PT ;  /* 0x000000020800780c */ /* 0x000fe20003f05270 */
[----:B------:R-:W-:Y:S06]  /*36e0*/  UGETNEXTWORKID.BROADCAST [UR8], [UR9] ;  /* 0x00000000080073ca */ /* 0x000fec0008000100 */
[----:B------:R-:W-:Y:S02]  /*36f0*/  USEL UR7, URZ, 0x1, UP0 ;  /* 0x00000001ff077887 */ /* 0x000fe40008000000 */
[----:B------:R-:W-:-:S04]  /*3700*/  USEL UR5, UR4, URZ, UP0 ;  /* 0x000000ff04057287 */ /* 0x000fc80008000000 */
[----:B------:R-:W-:Y:S02]  /*3710*/  LOP3.LUT R12, R12, UR7, RZ, 0x3c, !PT ;  /* 0x000000070c0c7c12 */ /* 0x000fe4000f8e3cff */
[----:B-1----:R-:W-:-:S04]  /*3720*/  SHF.L.U32 R4, R10, 0x1f, RZ ;  /* 0x0000001f0a047819 */ /* 0x002fc800000006ff */
[----:B------:R-:W1:Y:S02]  /*3730*/  SYNCS.PHASECHK.TRANS64.TRYWAIT P1, [R2+URZ+0x120], R4 ;  /* 0x00012004020075a7 */ /* 0x000e6400080211ff */
[----:B-1----:R-:W-:Y:S05]  /*3740*/  @!P1 BRA `(.L_x_60) ;  /* 0x00000064008c9947 */ /* 0x002fea0003800000 */
.L_x_190:
[C---:B-1----:R-:W-:Y:S01]  /*3750*/  LEA R4, R11.reuse, UR6, 0x4 ;  /* 0x000000060b047c11 */ /* 0x042fe2000f8e20ff */
[----:B------:R-:W-:Y:S01]  /*3760*/  VIADD R2, R2, 0x130 ;  /* 0x0000013002027836 */ /* 0x000fe20000000000 */
[----:B------:R-:W-:Y:S01]  /*3770*/  SEL R8, R8, RZ, P0 ;  /* 0x000000ff08087207 */ /* 0x000fe20000000000 */
[----:B------:R-:W-:-:S03]  /*3780*/  VIADD R11, R11, 0x1 ;  /* 0x000000010b0b7836 */ /* 0x000fc60000000000 */
[----:B------:R-:W1:Y:S01]  /*3790*/  LDS.128 R4, [R4+0x1b0] ;  /* 0x0001b00004047984 */ /* 0x000e620000000c00 */
[----:B------:R-:W-:Y:S02]  /*37a0*/  PRMT R2, RZ, 0x654, R2 ;  /* 0x00000654ff027816 */ /* 0x000fe40000000002 */
[C---:B------:R-:W-:Y:S01]  /*37b0*/  ISETP.NE.AND P1, PT, R11.reuse, 0x2, PT ;  /* 0x000000020b00780c */ /* 0x040fe20003f25270 */
[----:B------:R-:W-:Y:S01]  /*37c0*/  @!PT LDS RZ, [RZ] ;  /* 0x00000000fffff984 */ /* 0x000fe20000000800 */
[----:B------:R-:W-:Y:S01]  /*37d0*/  @!PT LDS RZ, [RZ] ;  /* 0x00000000fffff984 */ /* 0x000fe20000000800 */
[----:B------:R-:W-:Y:S01]  /*37e0*/  @!PT LDS RZ, [RZ] ;  /* 0x00000000fffff984 */ /* 0x000fe20000000800 */
[----:B------:R-:W-:Y:S01]  /*37f0*/  @!PT LDS RZ, [RZ] ;  /* 0x00000000fffff984 */ /* 0x000fe20000000800 */
[----:B------:R2:W-:Y:S06]  /*3800*/  MEMBAR.ALL.CTA ;  /* 0x0000000000007992 */ /* 0x0005ec0000008000 */
[----:B--2---:R-:W2:Y:S01]  /*3810*/  FENCE.VIEW.ASYNC.S ;  /* 0x00000000000073c6 */ /* 0x004ea20000000000 */
[----:B------:R-:W-:Y:S01]  /*3820*/  SEL R11, R11, RZ, P1 ;  /* 0x000000ff0b0b7207 */ /* 0x000fe20000800000 */
[----:B--2---:R2:W-:Y:S01]  /*3830*/  SYNCS.ARRIVE.TRANS64.RED.A1T0 RZ, [R2+URZ], RZ ;  /* 0x000000ff02ff79a7 */ /* 0x0045e200081004ff */
[----:B-1----:R-:W-:-:S02]  /*3840*/  LOP3.LUT P3, RZ, R6, 0x1, RZ, 0xc0, !PT ;  /* 0x0000000106ff7812 */ /* 0x002fc4000786c0ff */
[----:B------:R-:W-:-:S04]  /*3850*/  SEL R4, RZ, 0x1, P1 ;  /* 0x00000001ff047807 */ /* 0x000fc80000800000 */
[----:B------:R-:W-:Y:S02]  /*3860*/  LOP3.LUT R10, R10, R4, RZ, 0x3c, !PT ;  /* 0x000000040a0a7212 */ /* 0x000fe400078e3cff */
[----:B--2---:R-:W-:-:S04]  /*3870*/  SEL R2, RZ, 0x1, P0 ;  /* 0x00000001ff027807 */ /* 0x004fc80000000000 */
[----:B------:R-:W-:Y:S01]  /*3880*/  LOP3.LUT R9, R9, R2, RZ, 0x3c, !PT ;  /* 0x0000000209097212 */ /* 0x000fe200078e3cff */
[----:B------:R-:W-:Y:S06]  /*3890*/  @P3 BRA `(.L_x_61) ;  /* 0xfffffffc002c3947 */ /* 0x000fec000383ffff */
[----:B------:R-:W-:Y:S01]  /*38a0*/  ULEA UR4, UR5, UR6, 0x3 ;  /* 0x0000000605047291 */ /* 0x000fe2000f8e18ff */
[----:B------:R-:W-:-:S08]  /*38b0*/  SHF.L.U32 R2, R12, 0x1f, RZ ;  /* 0x0000001f0c027819 */ /* 0x000fd000000006ff */
[----:B------:R-:W1:Y:S02]  /*38c0*/  SYNCS.PHASECHK.TRANS64 P0, [UR4+0x130], R2 ;  /* 0x00013002ff0075a7 */ /* 0x000e640008001004 */
[----:B-1----:R-:W-:Y:S05]  /*38d0*/  @P0 BRA `(.L_x_62) ;  /* 0x0000000000080947 */ /* 0x002fea0003800000 */
[----:B------:R-:W1:Y:S02]  /*38e0*/  SYNCS.PHASECHK.TRANS64.TRYWAIT P0, [UR4+0x130], R2 ;  /* 0x00013002ff0075a7 */ /* 0x000e640008001104 */
[----:B-1----:R-:W-:Y:S05]  /*38f0*/  @!P0 BRA `(.L_x_63) ;  /* 0x0000006400348947 */ /* 0x002fea0003800000 */
.L_x_62:
[----:B------:R-:W-:-:S04]  /*3900*/  UIADD3 UR7, UPT, UPT, UR5, 0x1, URZ ;  /* 0x0000000105077890 */ /* 0x000fc8000fffe0ff */
[----:B------:R-:W-:-:S04]  /*3910*/  UISETP.NE.AND UP0, UPT, UR7, 0x2, UPT ;  /* 0x000000020700788c */ /* 0x000fc8000bf05270 */
[----:B------:R-:W-:Y:S02]  /*3920*/  USEL UR8, URZ, 0x1, UP0 ;  /* 0x00000001ff087887 */ /* 0x000fe40008000000 */
[----:B------:R-:W-:-:S04]  /*3930*/  USEL UR7, UR7, URZ, UP0 ;  /* 0x000000ff07077287 */ /* 0x000fc80008000000 */
[----:B------:R-:W-:Y:S01]  /*3940*/  ULEA UR7, UR7, UR6, 0x3 ;  /* 0x0000000607077291 */ /* 0x000fe2000f8e18ff */
[----:B-1----:R-:W-:-:S04]  /*3950*/  LOP3.LUT R2, R12, UR8, RZ, 0x3c, !PT ;  /* 0x000000080c027c12 */ /* 0x002fc8000f8e3cff */
[----:B------:R-:W-:-:S04]  /*3960*/  SHF.L.U32 R0, R2, 0x1f, RZ ;  /* 0x0000001f02007819 */ /* 0x000fc800000006ff */
[----:B------:R-:W1:Y:S02]  /*3970*/  SYNCS.PHASECHK.TRANS64 P0, [UR7+0x130], R0 ;  /* 0x00013000ff0075a7 */ /* 0x000e640008001007 */
[----:B-1----:R-:W-:Y:S05]  /*3980*/  @P0 EXIT ;  /* 0x000000000000094d */ /* 0x002fea0003800000 */
[----:B------:R-:W-:Y:S02]  /*3990*/  SHF.L.U32 R2, R2, 0x1f, RZ ;  /* 0x0000001f02027819 */ /* 0x000fe400000006ff */
[----:B------:R-:W-:-:S07]  /*39a0*/  MOV R0, UR7 ;  /* 0x0000000700007c02 */ /* 0x000fce0008000f00 */
.L_x_64:
[----:B-1----:R1:W2:Y:S02]  /*39b0*/  SYNCS.PHASECHK.TRANS64.TRYWAIT P0, [R0+URZ+0x130], R2 ;  /* 0x00013002000075a7 */ /* 0x0022a400080011ff */
[----:B--2---:R-:W-:Y:S05]  /*39c0*/  @!P0 NANOSLEEP.SYNCS 0x989680 ;  /* 0x009896800000895d */ /* 0x004fea0003900000 */
[----:B------:R-:W2:Y:S02]  /*39d0*/  @!P0 SYNCS.PHASECHK.TRANS64 P0, [R0+URZ+0x130], R2 ;  /* 0x00013002000085a7 */ /* 0x000ea400080010ff */
[----:B--2---:R-:W-:Y:S05]  /*39e0*/  @P0 EXIT ;  /* 0x000000000000094d */ /* 0x004fea0003800000 */
[----:B------:R-:W-:Y:S05]  /*39f0*/  BRA `(.L_x_64) ;  /* 0xfffffffc00ec7947 */ /* 0x000fea000383ffff */
.L_x_57:
[----:B------:R-:W-:Y:S05]  /*3a00*/  BRA.U UP4, `(.L_x_65) ;  /* 0x0000001104d87547 */ /* 0x000fea000b800000 */
[----:B------:R-:W-:Y:S01]  /*3a10*/  UMOV UR4, 0x40 ;  /* 0x0000004000047882 */ /* 0x000fe20000000000 */
[----:B------:R-:W-:Y:S01]  /*3a20*/  NOP ;  /* 0x0000000000007918 */ /* 0x000fe20000000000 */
[----:B------:R-:W-:Y:S01]  /*3a30*/  ULEA UR5, UR47, UR4, 0x18 ;  /* 0x000000042f057291 */ /* 0x000fe2000f8ec0ff */
[----:B------:R-:W-:Y:S02]  /*3a40*/  UMOV UR6, 0x400 ;  /* 0x0000040000067882 */ /* 0x000fe40000000000 */
[----:B------:R-:W-:-:S06]  /*3a50*/  ULEA UR6, UR47, UR6, 0x18 ;  /* 0x000000062f067291 */ /* 0x000fcc000f8ec0ff */
[----:B------:R-:W1:Y:S02]  /*3a60*/  LDS.U8 R0, [UR5+0x1c] ;  /* 0x00001c05ff007984 */ /* 0x000e640008000000 */
[----:B-1----:R-:W-:-:S13]  /*3a70*/  ISETP.NE.AND P0, PT, R0, RZ, PT ;  /* 0x000000ff0000720c */ /* 0x002fda0003f05270 */
[----:B------:R-:W-:Y:S05]  /*3a80*/  @P0 BRA `(.L_x_66) ;  /* 0x0000000400080947 */ /* 0x000fea0003800000 */
[----:B------:R-:W-:Y:S02]  /*3a90*/  UISETP.NE.U32.AND UP1, UPT, UR48, 0x1, UPT ;  /* 0x000000013000788c */ /* 0x000fe4000bf25070 */
[----:B------:R-:W-:-:S07]  /*3aa0*/  UIADD3 UR7, UPT, UPT, UR5, 0x8, URZ ;  /* 0x0000000805077890 */ /* 0x000fce000fffe0ff */
[----:B------:R-:W-:Y:S05]  /*3ab0*/  BRA.U !UP1, `(.L_x_67) ;  /* 0x00000001099c7547 */ /* 0x000fea000b800000 */
[----:B------:R-:W-:Y:S01]  /*3ac0*/  ELECT P0, URZ, PT ;  /* 0x0000000000ff782f */ /* 0x000fe20003800000 */
[----:B------:R-:W-:-:S12]  /*3ad0*/  BSSY B0, `(.L_x_67) ;  /* 0x0000025000007945 */ /* 0x000fd80003800000 */
[----:B------:R-:W-:Y:S05]  /*3ae0*/  @!P0 BRA `(.L_x_68) ;  /* 0x00000000008c8947 */ /* 0x000fea0003800000 */
[----:B------:R-:W-:-:S05]  /*3af0*/  UMOV UR4, 0x10 ;  /* 0x0000001000047882 */ /* 0x000fca0000000000 */
[----:B------:R-:W-:Y:S04]  /*3b00*/  DEPBAR.LE SB1, 0x36 ;  /* 0x00009d800000791a */ /* 0x000fe80000000000 */
[----:B------:R-:W1:Y:S02]  /*3b10*/  UTCATOMSWS.2CTA.FIND_AND_SET.ALIGN UP0, UR4, UR4 ;  /* 0x00000004000475e3 */ /* 0x000e640008200800 */
[----:B-1----:R-:W-:Y:S01]  /*3b20*/  MOV R10, UR4 ;  /* 0x00000004000a7c02 */ /* 0x002fe20008000f00 */
[----:B------:R-:W-:Y:S06]  /*3b30*/  BRA.U UP0, `(.L_x_69) ;  /* 0x0000000100187547 */ /* 0x000fec000b800000 */
.L_x_70:
[----:B------:R-:W-:Y:S05]  /*3b40*/  NANOSLEEP 0x64 ;  /* 0x000000640000795d */ /* 0x000fea0003800000 */
[----:B------:R-:W-:-:S05]  /*3b50*/  UMOV UR4, 0x10 ;  /* 0x0000001000047882 */ /* 0x000fca0000000000 */
[----:B------:R-:W-:Y:S04]  /*3b60*/  DEPBAR.LE SB1, 0x36 ;  /* 0x00009d800000791a */ /* 0x000fe80000000000 */
[----:B------:R-:W1:Y:S02]  /*3b70*/  UTCATOMSWS.2CTA.FIND_AND_SET.ALIGN UP0, UR4, UR4 ;  /* 0x00000004000475e3 */ /* 0x000e640008200800 */
[----:B-1----:R-:W-:Y:S01]  /*3b80*/  MOV R10, UR4 ;  /* 0x00000004000a7c02 */ /* 0x002fe20008000f00 */
[----:B------:R-:W-:Y:S05]  /*3b90*/  BRA.U !UP0, `(.L_x_70) ;  /* 0xfffffffd08e87547 */ /* 0x000fea000b83ffff */
.L_x_69:
[----:B------:R-:W1:Y:S01]  /*3ba0*/  LDS R6, [UR5+0x10] ;  /* 0x00001005ff067984 */ /* 0x000e620008000800 */
[----:B------:R-:W-:Y:S01]  /*3bb0*/  IMAD.U32 R0, RZ, RZ, UR6 ;  /* 0x00000006ff007e24 */ /* 0x000fe2000f8e00ff */
[----:B------:R-:W-:-:S03]  /*3bc0*/  MOV R4, UR49 ;  /* 0x0000003100047c02 */ /* 0x000fc60008000f00 */
[----:B------:R-:W-:Y:S01]  /*3bd0*/  VIADD R0, R0, 0x1d0 ;  /* 0x000001d000007836 */ /* 0x000fe20000000000 */
[----:B-1----:R-:W-:-:S04]  /*3be0*/  SHF.L.U32 R6, R6, 0x1f, RZ ;  /* 0x0000001f06067819 */ /* 0x002fc800000006ff */
[----:B------:R-:W1:Y:S02]  /*3bf0*/  SYNCS.PHASECHK.TRANS64.TRYWAIT P0, [UR5+0x8], R6 ;  /* 0x00000806ff0075a7 */ /* 0x000e640008001105 */
[----:B-1----:R-:W-:Y:S05]  /*3c00*/  @P0 BRA `(.L_x_71) ;  /* 0x0000000000080947 */ /* 0x002fea0003800000 */
[----:B------:R-:W1:Y:S02]  /*3c10*/  SYNCS.PHASECHK.TRANS64.TRYWAIT P0, [UR5+0x8], R6 ;  /* 0x00000806ff0075a7 */ /* 0x000e640008001105 */
[----:B-1----:R-:W-:Y:S05]  /*3c20*/  @!P0 BRA `(.L_x_72) ;  /* 0x0000006000808947 */ /* 0x002fea0003800000 */
.L_x_71:
[----:B------:R-:W-:Y:S01]  /*3c30*/  PRMT R4, R4, 0x654, R0 ;  /* 0x0000065404047816 */ /* 0x000fe20000000000 */
[----:B------:R-:W-:Y:S01]  /*3c40*/  HFMA2 R0, -RZ, RZ, 0, 5.9604644775390625e-08 ;  /* 0x00000001ff007431 */ /* 0x000fe200000001ff */
[----:B------:R-:W-:Y:S01]  /*3c50*/  UPRMT UR4, UR49, 0x654, UR7 ;  /* 0x0000065431047896 */ /* 0x000fe20008000007 */
[----:B------:R-:W-:Y:S02]  /*3c60*/  IMAD.MOV.U32 R8, RZ, RZ, 0xffff ;  /* 0x0000ffffff087424 */ /* 0x000fe400078e00ff */
[----:B-1----:R-:W-:Y:S02]  /*3c70*/  IMAD.MOV.U32 R6, RZ, RZ, 0x4 ;  /* 0x00000004ff067424 */ /* 0x002fe400078e00ff */
[----:B------:R-:W-:Y:S01]  /*3c80*/  IMAD.SHL.U32 R9, R10, 0x20, RZ ;  /* 0x000000200a097824 */ /* 0x000fe200078e00ff */
[----:B------:R-:W-:Y:S02]  /*3c90*/  MOV R5, UR4 ;  /* 0x0000000400057c02 */ /* 0x000fe40008000f00 */
[-C--:B------:R-:W-:Y:S01]  /*3ca0*/  SHF.L.U32 R8, R8, R10.reuse, RZ ;  /* 0x0000000a08087219 */ /* 0x080fe200000006ff */
[----:B------:R1:W-:Y:S01]  /*3cb0*/  SYNCS.ARRIVE.TRANS64.RED RZ, [UR4], R6 ;  /* 0x00000006ffff79a7 */ /* 0x0003e20008000404 */
[----:B------:R-:W-:Y:S01]  /*3cc0*/  SHF.L.U32 R7, R0, R10, RZ ;  /* 0x0000000a00077219 */ /* 0x000fe200000006ff */
[----:B------:R1:W-:Y:S04]  /*3cd0*/  STS [UR6+0x1d0], R9 ;  /* 0x0001d009ff007988 */ /* 0x0003e80008000806 */
[----:B------:R1:W-:Y:S04]  /*3ce0*/  STAS [R4.64], R10 ;  /* 0x0000000a04007dbd */ /* 0x0003e8000c0008ff */
[----:B------:R1:W-:Y:S04]  /*3cf0*/  ATOMS.OR RZ, [UR5+0x14], R8 ;  /* 0x00001408ffff798c */ /* 0x0003e8000b000005 */
[----:B------:R1:W-:Y:S04]  /*3d00*/  ATOMS.OR RZ, [UR5+0x18], R7 ;  /* 0x00001807ffff798c */ /* 0x0003e8000b000005 */
[----:B------:R1:W-:Y:S02]  /*3d10*/  ATOMS.XOR RZ, [UR5+0x10], R0 ;  /* 0x00001000ffff798c */ /* 0x0003e4000b800005 */
.L_x_68:
[----:B------:R-:W-:Y:S05]  /*3d20*/  BSYNC B0 ;  /* 0x0000000000007941 */ /* 0x000fea0003800000 */
.L_x_67:
[----:B------:R-:W-:Y:S05]  /*3d30*/  BRA.U UP1, `(.L_x_73) ;  /* 0x00000001016c7547 */ /* 0x000fea000b800000 */
[----:B------:R-:W-:-:S03]  /*3d40*/  UMOV UR4, 0xffffffff ;  /* 0xffffffff00047882 */ /* 0x000fc60000000000 */
[----:B------:R-:W-:Y:S05]  /*3d50*/  BRA.DIV UR4, `(.L_x_74) ;  /* 0x00000062044c7947 */ /* 0x000fea000b800000 */
[----:B------:R-:W-:-:S13]  /*3d60*/  ELECT P6, URZ, PT ;  /* 0x0000000000ff782f */ /* 0x000fda00038c0000 */
.L_x_194:
[----:B------:R-:W-:Y:S05]  /*3d70*/  @!P6 BRA `(.L_x_73) ;  /* 0x00000000005ce947 */ /* 0x000fea0003800000 */
[----:B-1----:R-:W1:Y:S02]  /*3d80*/  LDS R4, [UR5+0x10] ;  /* 0x00001005ff047984 */ /* 0x002e640008000800 */
[----:B-1----:R-:W-:-:S04]  /*3d90*/  SHF.L.U32 R4, R4, 0x1f, RZ ;  /* 0x0000001f04047819 */ /* 0x002fc800000006ff */
[----:B------:R-:W1:Y:S02]  /*3da0*/  SYNCS.PHASECHK.TRANS64.TRYWAIT P0, [UR5+0x8], R4 ;  /* 0x00000804ff0075a7 */ /* 0x000e640008001105 */
[----:B-1----:R-:W-:Y:S05]  /*3db0*/  @P0 BRA `(.L_x_75) ;  /* 0x0000000000080947 */ /* 0x002fea0003800000 */
[----:B------:R-:W1:Y:S02]  /*3dc0*/  SYNCS.PHASECHK.TRANS64.TRYWAIT P0, [UR5+0x8], R4 ;  /* 0x00000804ff0075a7 */ /* 0x000e640008001105 */
[----:B-1----:R-:W-:Y:S05]  /*3dd0*/  @!P0 BRA `(.L_x_76) ;  /* 0x00000060004c8947 */ /* 0x002fea0003800000 */
.L_x_75:
[----:B------:R-:W2:Y:S01]  /*3de0*/  LDS R6, [UR6+0x1d0] ;  /* 0x0001d006ff067984 */ /* 0x000ea20008000800 */
[----:B-1----:R-:W-:Y:S02]  /*3df0*/  HFMA2 R0, -RZ, RZ, 0, 5.9604644775390625e-08 ;  /* 0x00000001ff007431 */ /* 0x002fe400000001ff */
[----:B------:R-:W-:Y:S01]  /*3e00*/  IMAD.MOV.U32 R4, RZ, RZ, 0xffff ;  /* 0x0000ffffff047424 */ /* 0x000fe200078e00ff */
[----:B------:R-:W-:Y:S01]  /*3e10*/  UPRMT UR4, UR49, 0x654, UR7 ;  /* 0x0000065431047896 */ /* 0x000fe20008000007 */
[----:B--2---:R-:W-:-:S03]  /*3e20*/  IMAD.SHL.U32 R5, R6, 0x20, RZ ;  /* 0x0000002006057824 */ /* 0x004fc600078e00ff */
[-C--:B------:R-:W-:Y:S02]  /*3e30*/  SHF.L.U32 R4, R4, R6.reuse, RZ ;  /* 0x0000000604047219 */ /* 0x080fe400000006ff */
[----:B------:R-:W-:Y:S01]  /*3e40*/  SHF.L.U32 R6, R0, R6, RZ ;  /* 0x0000000600067219 */ /* 0x000fe200000006ff */
[----:B------:R2:W-:Y:S04]  /*3e50*/  STS [UR6+0x1d0], R5 ;  /* 0x0001d005ff007988 */ /* 0x0005e80008000806 */
[----:B------:R2:W-:Y:S04]  /*3e60*/  ATOMS.OR RZ, [UR5+0x14], R4 ;  /* 0x00001404ffff798c */ /* 0x0005e8000b000005 */
[----:B------:R2:W-:Y:S01]  /*3e70*/  ATOMS.OR RZ, [UR5+0x18], R6 ;  /* 0x00001806ffff798c */ /* 0x0005e2000b000005 */
[----:B------:R-:W-:Y:S03]  /*3e80*/  SYNCS.ARRIVE.TRANS64.RED.A1T0 RZ, [UR4], RZ ;  /* 0x000000ffffff79a7 */ /* 0x000fe60008100404 */
[----:B------:R2:W-:Y:S01]  /*3e90*/  ATOMS.XOR RZ, [UR5+0x10], R0 ;  /* 0x00001000ffff798c */ /* 0x0005e2000b800005 */
[----:B------:R-:W-:Y:S05]  /*3ea0*/  BRA `(.L_x_73) ;  /* 0x0000000000107947 */ /* 0x000fea0003800000 */
.L_x_66:
[----:B------:R-:W-:Y:S02]  /*3eb0*/  MOV R0, 0xffffffff ;  /* 0xffffffff00007802 */ /* 0x000fe40000000f00 */
[----:B------:R-:W-:-:S03]  /*3ec0*/  MOV R4, 0x3ef0 ;  /* 0x00003ef000047802 */ /* 0x000fc60000000f00 */
[----:B------:R1:W-:Y:S04]  /*3ed0*/  STS [UR6+0x1d0], R0 ;  /* 0x0001d000ff007988 */ /* 0x0003e80008000806 */
[----:B-1---5:R-:W-:Y:S05]  /*3ee0*/  CALL.REL.NOINC `($__internal_1_$__cuda_sm10x_tcgen05_guardrail_trap_phase_invalid_during_alloc) ;  /* 0x0000006800207944 */ /* 0x022fea0003c00000 */
.L_x_73:
[----:B------:R-:W-:Y:S05]  /*3ef0*/  WARPSYNC.ALL ;  /* 0x0000000000007948 */ /* 0x000fea0003800000 */
[----:B------:R-:W3:Y:S01]  /*3f00*/  S2UR UR4, SR_CgaCtaId ;  /* 0x00000000000479c3 */ /* 0x000ee20000008800 */
[----:B------:R-:W-:Y:S01]  /*3f10*/  UMOV UR26, 0x400 ;  /* 0x00000400001a7882 */ /* 0x000fe20000000000 */
[----:B------:R-:W-:-:S06]  /*3f20*/  NOP ;  /* 0x0000000000007918 */ /* 0x000fcc0000000000 */
[----:B------:R-:W-:Y:S06]  /*3f30*/  BAR.ARV 0x6, 0xa0 ;  /* 0x0182800000007b1d */ /* 0x000fec0000002000 */
[----:B------:R-:W4:Y:S01]  /*3f40*/  LDCU UR6, c[0x0][0x38c] ;  /* 0x00007180ff0677ac */ /* 0x000f220008000800 */
[----:B------:R-:W-:Y:S01]  /*3f50*/  LOP3.LUT R3, R3, 0xffff, RZ, 0xc0, !PT ;  /* 0x0000ffff03037812 */ /* 0x000fe200078ec0ff */
[----:B-1----:R-:W-:Y:S01]  /*3f60*/  IMAD.MOV.U32 R9, RZ, RZ, 0x1 ;  /* 0x00000001ff097424 */ /* 0x002fe200078e00ff */
[----:B------:R-:W-:Y:S01]  /*3f70*/  LOP3.LUT R2, R2, 0xffff, RZ, 0xc0, !PT ;  /* 0x0000ffff02027812 */ /* 0x000fe200078ec0ff */
[----:B------:R-:W-:Y:S01]  /*3f80*/  IMAD.MOV.U32 R8, RZ, RZ, RZ ;  /* 0x000000ffff087224 */ /* 0x000fe200078e00ff */
[----:B------:R-:W-:Y:S01]  /*3f90*/  R2UR UR28, R3 ;  /* 0x00000000031c72ca */ /* 0x000fe200000e0000 */
[----:B------:R-:W-:Y:S01]  /*3fa0*/  UMOV UR32, URZ ;  /* 0x000000ff00207c82 */ /* 0x000fe20008000000 */
[----:B------:R-:W-:-:S02]  /*3fb0*/  R2UR UR42, R2 ;  /* 0x00000000022a72ca */ /* 0x000fc400000e0000 */
[----:B------:R-:W-:Y:S01]  /*3fc0*/  CS2R R2, SRZ ;  /* 0x0000000000027805 */ /* 0x000fe2000001ff00 */
[----:B------:R-:W-:Y:S01]  /*3fd0*/  UMOV UR23, URZ ;  /* 0x000000ff00177c82 */ /* 0x000fe20008000000 */
[----:B---3--:R-:W-:Y:S01]  /*3fe0*/  ULEA UR26, UR4, UR26, 0x18 ;  /* 0x0000001a041a7291 */ /* 0x008fe2000f8ec0ff */
[----:B------:R-:W-:Y:S01]  /*3ff0*/  UMOV UR22, URZ ;  /* 0x000000ff00167c82 */ /* 0x000fe20008000000 */
[----:B------:R-:W-:Y:S02]  /*4000*/  UISETP.NE.AND UP3, UPT, UR48, URZ, UPT ;  /* 0x000000ff3000728c */ /* 0x000fe4000bf65270 */
[----:B------:R-:W-:Y:S02]  /*4010*/  UIADD3 UR5, UPT, UPT, UR26, 0x4300, URZ ;  /* 0x000043001a057890 */ /* 0x000fe4000fffe0ff */
[----:B------:R-:W-:-:S03]  /*4020*/  UIADD3 UR4, UPT, UPT, UR26, 0x1e300, URZ ;  /* 0x0001e3001a047890 */ /* 0x000fc6000fffe0ff */
[----:B--2---:R-:W1:Y:S01]  /*4030*/  LDS R0, [UR26+0x1d0] ;  /* 0x0001d01aff007984 */ /* 0x004e620008000800 */
[----:B----4-:R-:W-:Y:S02]  /*4040*/  UIADD3 UR6, UPT, UPT, UR6, 0x3f, URZ ;  /* 0x0000003f06067890 */ /* 0x010fe4000fffe0ff */
[----:B------:R-:W-:Y:S02]  /*4050*/  USHF.R.U32.HI UR5, URZ, 0x4, UR5 ;  /* 0x00000004ff057899 */ /* 0x000fe40008011605 */
[----:B------:R-:W-:Y:S02]  /*4060*/  USHF.R.S32.HI UR33, URZ, 0x1f, UR6 ;  /* 0x0000001fff217899 */ /* 0x000fe40008011406 */
[----:B------:R-:W-:Y:S02]  /*4070*/  USHF.R.U32.HI UR4, URZ, 0x4, UR4 ;  /* 0x00000004ff047899 */ /* 0x000fe40008011604 */
[----:B------:R-:W-:Y:S02]  /*4080*/  ULEA.HI UR33, UR33, UR6, URZ, 0x6 ;  /* 0x0000000621217291 */ /* 0x000fe4000f8f30ff */
[----:B------:R-:W-:-:S02]  /*4090*/  ULOP3.LUT UR5, UR5, 0x3fff, URZ, 0xc0, !UPT ;  /* 0x00003fff05057892 */ /* 0x000fc4000f8ec0ff */
[----:B------:R-:W-:Y:S02]  /*40a0*/  USHF.R.S32.HI UR33, URZ, 0x6, UR33 ;  /* 0x00000006ff217899 */ /* 0x000fe40008011421 */
[----:B------:R-:W-:Y:S02]  /*40b0*/  ULOP3.LUT UR30, UR4, 0x3fff, URZ, 0xc0, !UPT ;  /* 0x00003fff041e7892 */ /* 0x000fe4000f8ec0ff */
[----:B------:R-:W-:Y:S01]  /*40c0*/  UISETP.LT.AND UP0, UPT, UR33, 0x1, UPT ;  /* 0x000000012100788c */ /* 0x000fe2000bf01270 */
[----:B------:R-:W-:Y:S01]  /*40d0*/  UMOV UR40, 0x0 ;  /* 0x0000000000287882 */ /* 0x000fe20000000000 */
[----:B------:R-:W-:Y:S01]  /*40e0*/  UMOV UR41, 0x8200010 ;  /* 0x0820001000297882 */ /* 0x000fe20000000000 */
[----:B------:R-:W-:Y:S02]  /*40f0*/  ULOP3.LUT UR29, UR5, 0x10000, URZ, 0xfc, !UPT ;  /* 0x00010000051d7892 */ /* 0x000fe4000f8efcff */
[----:B------:R-:W-:Y:S02]  /*4100*/  ULOP3.LUT UR30, UR30, 0x10000, URZ, 0xfc, !UPT ;  /* 0x000100001e1e7892 */ /* 0x000fe4000f8efcff */
[----:B------:R-:W-:Y:S01]  /*4110*/  USEL UR43, UR33, 0x1, !UP0 ;  /* 0x00000001212b7887 */ /* 0x000fe2000c000000 */
[----:B------:R-:W-:Y:S01]  /*4120*/  UMOV UR38, 0x0 ;  /* 0x0000000000267882 */ /* 0x000fe20000000000 */
[----:B------:R-:W-:Y:S01]  /*4130*/  UMOV UR39, 0x8200010 ;  /* 0x0820001000277882 */ /* 0x000fe20000000000 */
[----:B------:R-:W-:Y:S01]  /*4140*/  UMOV UR36, 0x0 ;  /* 0x0000000000247882 */ /* 0x000fe20000000000 */
[----:B------:R-:W-:Y:S01]  /*4150*/  UMOV UR37, 0x8200010 ;  /* 0x0820001000257882 */ /* 0x000fe20000000000 */
[----:B------:R-:W-:Y:S01]  /*4160*/  UMOV UR34, 0x0 ;  /* 0x0000000000227882 */ /* 0x000fe20000000000 */
[----:B------:R-:W-:Y:S01]  /*4170*/  UMOV UR35, 0x8200010 ;  /* 0x0820001000237882 */ /* 0x000fe20000000000 */
[----:B-1----:R-:W-:-:S15]  /*4180*/  R2UR UR44, R0 ;  /* 0x00000000002c72ca */ /* 0x002fde00000e0000 */
.L_x_84:
[C---:B------:R-:W-:Y:S02]  /*4190*/  LEA R0, R8.reuse, UR26, 0x3 ;  /* 0x0000001a08007c11 */ /* 0x040fe4000f8e18ff */
[----:B------:R-:W-:Y:S02]  /*41a0*/  SHF.L.U32 R4, R3, 0x1f, RZ ;  /* 0x0000001f03047819 */ /* 0x000fe400000006ff */
[----:B------:R-:W-:Y:S02]  /*41b0*/  LEA R5, R8, UR26, 0x4 ;  /* 0x0000001a08057c11 */ /* 0x000fe4000f8e20ff */
[----:B------:R-:W1:Y:S02]  /*41c0*/  SYNCS.PHASECHK.TRANS64.TRYWAIT P0, [R0+URZ+0x120], R4 ;  /* 0x00012004000075a7 */ /* 0x000e6400080011ff */
[----:B-1-3--:R-:W-:Y:S05]  /*41d0*/  @!P0 BRA `(.L_x_77) ;  /* 0x0000005c00648947 */ /* 0x00afea0003800000 */
.L_x_195:
[----:B-1----:R-:W1:Y:S01]  /*41e0*/  LDS.128 R4, [R5+0x1b0] ;  /* 0x0001b00005047984 */ /* 0x002e620000000c00 */
[----:B------:R-:W-:Y:S02]  /*41f0*/  VIADD R0, R0, 0x130 ;  /* 0x0000013000007836 */ /* 0x000fe40000000000 */
[----:B------:R-:W-:Y:S01]  /*4200*/  VIADD R8, R8, 0x1 ;  /* 0x0000000108087836 */ /* 0x000fe20000000000 */
[----:B------:R-:W-:Y:S01]  /*4210*/  @!PT LDS RZ, [RZ] ;  /* 0x00000000fffff984 */ /* 0x000fe20000000800 */
[----:B------:R-:W-:Y:S01]  /*4220*/  @!PT LDS RZ, [RZ] ;  /* 0x00000000fffff984 */ /* 0x000fe20000000800 */
[----:B------:R-:W-:Y:S01]  /*4230*/  @!PT LDS RZ, [RZ] ;  /* 0x00000000fffff984 */ /* 0x000fe20000000800 */
[----:B------:R-:W-:Y:S01]  /*4240*/  @!PT LDS RZ, [RZ] ;  /* 0x00000000fffff984 */ /* 0x000fe20000000800 */
[----:B------:R2:W-:Y:S06]  /*4250*/  MEMBAR.ALL.CTA ;  /* 0x0000000000007992 */ /* 0x0005ec0000008000 */
[----:B--2---:R-:W2:Y:S01]  /*4260*/  FENCE.VIEW.ASYNC.S ;  /* 0x00000000000073c6 */ /* 0x004ea20000000000 */
[----:B------:R-:W-:-:S04]  /*4270*/  PRMT R0, RZ, 0x654, R0 ;  /* 0x00000654ff007816 */ /* 0x000fc80000000000 */
[----:B--2---:R2:W-:Y:S01]  /*4280*/  SYNCS.ARRIVE.TRANS64.RED.A1T0 RZ, [R0+URZ], RZ ;  /* 0x000000ff00ff79a7 */ /* 0x0045e200081004ff */
[----:B-1----:R-:W-:Y:S01]  /*4290*/  LOP3.LUT P1, RZ, R6, 0x1, RZ, 0xc0, !PT ;  /* 0x0000000106ff7812 */ /* 0x002fe2000782c0ff */
[----:B--2---:R-:W-:-:S12]  /*42a0*/  BRA.U UP3, `(.L_x_78) ;  /* 0x0000000503087547 */ /* 0x004fd8000b800000 */
[----:B------:R-:W1:Y:S01]  /*42b0*/  LDCU UR4, c[0x0][0x38c] ;  /* 0x00007180ff0477ac */ /* 0x000e620008000800 */
[----:B------:R-:W-:Y:S02]  /*42c0*/  PLOP3.LUT P2, PT, PT, PT, PT, 0x80, 0x8 ;  /* 0x000000000008781c */ /* 0x000fe40003f4f070 */
[----:B------:R-:W-:Y:S01]  /*42d0*/  SHF.L.U32 R4, R9, 0x1f, RZ ;  /* 0x0000001f09047819 */ /* 0x000fe200000006ff */
[----:B------:R-:W-:Y:S02]  /*42e0*/  ULEA UR31, UR32, UR26, 0x3 ;  /* 0x0000001a201f7291 */ /* 0x000fe4000f8e18ff */
[----:B------:R-:W-:Y:S02]  /*42f0*/  ULEA UR11, UR32, UR44, 0x6 ;  /* 0x0000002c200b7291 */ /* 0x000fe4000f8e30ff */
[----:B-1----:R-:W-:-:S06]  /*4300*/  UISETP.GE.AND UP0, UPT, UR4, 0x1, UPT ;  /* 0x000000010400788c */ /* 0x002fcc000bf06270 */
[----:B------:R-:W-:-:S05]  /*4310*/  PLOP3.LUT P0, PT, PT, PT, UP0, 0x80, 0x8 ;  /* 0x000000000008781c */ /* 0x000fca0003f0f008 */
[----:B------:R-:W-:-:S08]  /*4320*/  @UP0 ULEA UR4, UR23, UR26, 0x3 ;  /* 0x0000001a17040291 */ /* 0x000fd0000f8e18ff */
[----:B------:R-:W-:-:S04]  /*4330*/  @P0 SHF.L.U32 R0, R2, 0x1f, RZ ;  /* 0x0000001f02000819 */ /* 0x000fc800000006ff */
[----:B------:R1:W2:Y:S01]  /*4340*/  @P0 SYNCS.PHASECHK.TRANS64.TRYWAIT P2, [UR4], R0 ;  /* 0x00000000ff0005a7 */ /* 0x0002a20008041104 */
[----:B------:R-:W3:Y:S02]  /*4350*/  SYNCS.PHASECHK.TRANS64.TRYWAIT P0, [UR31+0x160], R4 ;  /* 0x00016004ff0075a7 */ /* 0x000ee4000800111f */
[----:B-123--:R-:W-:Y:S05]  /*4360*/  @!P0 BRA `(.L_x_79) ;  /* 0x0000005c00148947 */ /* 0x00efea0003800000 */
.L_x_197:
[----:B------:R-:W-:Y:S01]  /*4370*/  UMOV UR27, UR22 ;  /* 0x00000016001b7c82 */ /* 0x000fe20008000000 */
[----:B------:R-:W-:Y:S05]  /*4380*/  BRA.U !UP0, `(.L_x_80) ;  /* 0x0000000108c07547 */ /* 0x000fea000b800000 */
[----:B------:R-:W-:Y:S02]  /*4390*/  UIADD3 UR27, UPT, UPT, UR43, UR22, URZ ;  /* 0x000000162b1b7290 */ /* 0x000fe4000fffe0ff */
[----:B------:R-:W-:Y:S01]  /*43a0*/  UPLOP3.LUT UP2, UPT, UPT, UPT, UPT, 0x40, 0x4 ;  /* 0x000000000004789c */ /* 0x000fe20003f4e870 */
[----:B------:R-:W-:Y:S01]  /*43b0*/  UMOV UR24, UR33 ;  /* 0x0000002100187c82 */ /* 0x000fe20008000000 */
[----:B------:R-:W-:-:S09]  /*43c0*/  UMOV UR10, UR23 ;  /* 0x00000017000a7c82 */ /* 0x000fd20008000000 */
.L_x_83:
[----:B--2---:R-:W-:Y:S01]  /*43d0*/  ULEA UR5, UR10, UR26, 0x3 ;  /* 0x0000001a0a057291 */ /* 0x004fe2000f8e18ff */
[----:B---3--:R-:W-:Y:S11]  /*43e0*/  @P2 BRA `(.L_x_81) ;  /* 0x00000000000c2947 */ /* 0x008ff60003800000 */
[----:B-1----:R-:W-:Y:S04]  /*43f0*/  SHF.L.U32 R4, R2, 0x1f, RZ ;  /* 0x0000001f02047819 */ /* 0x002fe800000006ff */
[----:B------:R-:W1:Y:S02]  /*4400*/  SYNCS.PHASECHK.TRANS64.TRYWAIT P0, [UR5], R4 ;  /* 0x00000004ff0075a7 */ /* 0x000e640008001105 */
[----:B-1----:R-:W-:Y:S05]  /*4410*/  @!P0 BRA `(.L_x_82) ;  /* 0x0000005c00008947 */ /* 0x002fea0003800000 */
.L_x_81:
[----:B------:R-:W-:Y:S01]  /*4420*/  UISETP.NE.AND UP0, UPT, UR24, 0x1, UPT ;  /* 0x000000011800788c */ /* 0x000fe2000bf05270 */
[----:B------:R-:W-:Y:S01]  /*4430*/  PLOP3.LUT P2, PT, PT, PT, PT, 0x80, 0x8 ;  /* 0x000000000008781c */ /* 0x000fe20003f4f070 */
[----:B------:R-:W-:Y:S02]  /*4440*/  UIADD3 UR4, UPT, UPT, UR10, 0x1, URZ ;  /* 0x000000010a047890 */ /* 0x000fe4000fffe0ff */
[----:B------:R-:W-:Y:S02]  /*4450*/  UIADD3 UR25, UPT, UPT, UR5, 0x68, URZ ;  /* 0x0000006805197890 */ /* 0x000fe4000fffe0ff */
[----:B------:R-:W-:Y:S01]  /*4460*/  UISETP.NE.AND UP1, UPT, UR4, 0xd, UPT ;  /* 0x0000000d0400788c */ /* 0x000fe2000bf25270 */
[----:B------:R-:W-:Y:S01]  /*4470*/  PLOP3.LUT P0, PT, PT, PT, UP0, 0x80, 0x8 ;  /* 0x000000000008781c */ /* 0x000fe20003f0f008 */
[----:B------:R-:W-:Y:S02]  /*4480*/  UIADD3 UR22, UPT, UPT, UR22, 0x1, URZ ;  /* 0x0000000116167890 */ /* 0x000fe4000fffe0ff */
[----:B------:R-:W-:Y:S02]  /*4490*/  USEL UR6, URZ, 0x1, UP1 ;  /* 0x00000001ff067887 */ /* 0x000fe40008800000 */
[----:B------:R-:W-:Y:S02]  /*44a0*/  USEL UR23, UR4, URZ, UP1 ;  /* 0x000000ff04177287 */ /* 0x000fe40008800000 */
[----:B------:R-:W-:Y:S02]  /*44b0*/  UIADD3 UR24, UPT, UPT, UR24, -0x1, URZ ;  /* 0xffffffff18187890 */ /* 0x000fe4000fffe0ff */
[----:B------:R-:W-:Y:S01]  /*44c0*/  @UP0 ULEA UR4, UR23, UR26, 0x3 ;  /* 0x0000001a17040291 */ /* 0x000fe2000f8e18ff */
[----:B------:R-:W-:Y:S01]  /*44d0*/  LOP3.LUT R2, R2, UR6, RZ, 0x3c, !PT ;  /* 0x0000000602027c12 */ /* 0x000fe2000f8e3cff */
[----:B------:R-:W-:Y:S02]  /*44e0*/  ULEA UR6, UR10, UR30, 0x9 ;  /* 0x0000001e0a067291 */ /* 0x000fe4000f8e48ff */
[----:B------:R-:W-:Y:S01]  /*44f0*/  UISETP.NE.AND UP0, UPT, UR22, UR27, UPT ;  /* 0x0000001b1600728c */ /* 0x000fe2000bf05270 */
[----:B-1----:R-:W-:Y:S01]  /*4500*/  @P0 SHF.L.U32 R0, R2, 0x1f, RZ ;  /* 0x0000001f02000819 */ /* 0x002fe200000006ff */
[----:B------:R-:W-:Y:S02]  /*4510*/  UIADD3 UR20, UPT, UPT, UR6, 0x2, URZ ;  /* 0x0000000206147890 */ /* 0x000fe4000fffe0ff */
[----:B------:R-:W-:Y:S01]  /*4520*/  UIADD3 UR16, UPT, UPT, UR6, 0x4, URZ ;  /* 0x0000000406107890 */ /* 0x000fe2000fffe0ff */
[----:B------:R2:W3:Y:S01]  /*4530*/  @P0 SYNCS.PHASECHK.TRANS64.TRYWAIT P2, [UR4], R0 ;  /* 0x00000000ff0005a7 */ /* 0x0004e20008041104 */
[----:B------:R-:W-:Y:S02]  /*4540*/  ULEA UR4, UR10, UR29, 0x9 ;  /* 0x0000001d0a047291 */ /* 0x000fe4000f8e48ff */
[----:B------:R-:W-:Y:S02]  /*4550*/  UIADD3 UR12, UPT, UPT, UR6, 0x6, URZ ;  /* 0x00000006060c7890 */ /* 0x000fe4000fffe0ff */
[----:B------:R-:W-:Y:S02]  /*4560*/  UIADD3 UR18, UPT, UPT, UR4, 0x2, URZ ;  /* 0x0000000204127890 */ /* 0x000fe4000fffe0ff */
[----:B------:R-:W-:Y:S02]  /*4570*/  UIADD3 UR14, UPT, UPT, UR4, 0x4, URZ ;  /* 0x00000004040e7890 */ /* 0x000fe4000fffe0ff */
[----:B------:R-:W-:Y:S01]  /*4580*/  UIADD3 UR8, UPT, UPT, UR4, 0x6, URZ ;  /* 0x0000000604087890 */ /* 0x000fe2000fffe0ff */
[----:B------:R-:W-:Y:S01]  /*4590*/  UMOV UR7, 0x40004040 ;  /* 0x4000404000077882 */ /* 0x000fe20000000000 */
[----:B------:R-:W-:Y:S01]  /*45a0*/  UMOV UR5, 0x40004040 ;  /* 0x4000404000057882 */ /* 0x000fe20000000000 */
[----:B------:R-:W-:Y:S01]  /*45b0*/  UMOV UR21, 0x40004040 ;  /* 0x4000404000157882 */ /* 0x000fe20000000000 */
[----:B------:R2:W-:Y:S01]  /*45c0*/  UTCHMMA.2CTA gdesc[UR4], gdesc[UR6], tmem[UR11], tmem[UR40], idesc[UR41], UP2 ;  /* 0x00ff2806040075ea */ /* 0x0005e2000920000b */
[----:B------:R-:W-:Y:S01]  /*45d0*/  UPLOP3.LUT UP2, UPT, UPT, UPT, UPT, 0x80, 0x8 ;  /* 0x000000000008789c */ /* 0x000fe20003f4f070 */
[----:B------:R-:W-:Y:S01]  /*45e0*/  UMOV UR19, 0x40004040 ;  /* 0x4000404000137882 */ /* 0x000fe20000000000 */
[----:B------:R-:W-:Y:S01]  /*45f0*/  UMOV UR17, 0x40004040 ;  /* 0x4000404000117882 */ /* 0x000fe20000000000 */
[----:B------:R2:W-:Y:S01]  /*4600*/  UTCHMMA.2CTA gdesc[UR18], gdesc[UR20], tmem[UR11], tmem[UR38], idesc[UR39], UPT ;  /* 0x00ff2614120075ea */ /* 0x0005e2000ba0000b */
[----:B------:R-:W-:Y:S01]  /*4610*/  UMOV UR15, 0x40004040 ;  /* 0x40004040000f7882 */ /* 0x000fe20000000000 */
[----:B------:R-:W-:Y:S01]  /*4620*/  UMOV UR13, 0x40004040 ;  /* 0x40004040000d7882 */ /* 0x000fe20000000000 */
[----:B------:R-:W-:Y:S01]  /*4630*/  UMOV UR9, 0x40004040 ;  /* 0x4000404000097882 */ /* 0x000fe20000000000 */
[----:B------:R2:W-:Y:S01]  /*4640*/  UTCHMMA.2CTA gdesc[UR14], gdesc[UR16], tmem[UR11], tmem[UR36], idesc[UR37], UPT ;  /* 0x00ff24100e0075ea */ /* 0x0005e2000ba0000b */
[----:B------:R2:W-:Y:S01]  /*4650*/  UTCHMMA.2CTA gdesc[UR8], gdesc[UR12], tmem[UR11], tmem[UR34], idesc[UR35], UPT ;  /* 0x00ff220c080075ea */ /* 0x0005e2000ba0000b */
[----:B------:R2:W-:Y:S01]  /*4660*/  UTCBAR.2CTA.MULTICAST [UR25], URZ, UR28 ;  /* 0x000000ff190073e9 */ /* 0x0005e2000820081c */
[----:B------:R-:W-:Y:S01]  /*4670*/  UMOV UR10, UR23 ;  /* 0x00000017000a7c82 */ /* 0x000fe20008000000 */
[----:B------:R-:W-:Y:S05]  /*4680*/  BRA.U UP0, `(.L_x_83) ;  /* 0xfffffffd00507547 */ /* 0x000fea000b83ffff */
.L_x_80:
[----:B--2---:R-:W-:Y:S01]  /*4690*/  UIADD3 UR4, UPT, UPT, UR31, 0x140, URZ ;  /* 0x000001401f047890 */ /* 0x004fe2000fffe0ff */
[----:B------:R-:W-:-:S08]  /*46a0*/  UMOV UR22, UR27 ;  /* 0x0000001b00167c82 */ /* 0x000fd00008000000 */
[----:B------:R2:W-:Y:S01]  /*46b0*/  UTCBAR.2CTA.MULTICAST [UR4], URZ, UR42 ;  /* 0x000000ff040073e9 */ /* 0x0005e2000820082a */
[----:B------:R-:W-:Y:S02]  /*46c0*/  NOP ;  /* 0x0000000000007918 */ /* 0x000fe40000000000 */
.L_x_78:
[----:B--2---:R-:W-:Y:S01]  /*46d0*/  UIADD3 UR4, UPT, UPT, UR32, 0x1, URZ ;  /* 0x0000000120047890 */ /* 0x004fe2000fffe0ff */
[----:B------:R-:W-:-:S03]  /*46e0*/  ISETP.NE.AND P0, PT, R8, 0x2, PT ;  /* 0x000000020800780c */ /* 0x000fc60003f05270 */
[----:B------:R-:W-:Y:S01]  /*46f0*/  UISETP.NE.AND UP0, UPT, UR4, 0x4, UPT ;  /* 0x000000040400788c */ /* 0x000fe2000bf05270 */
[----:B-1----:R-:W-:Y:S02]  /*4700*/  SEL R0, RZ, 0x1, P0 ;  /* 0x00000001ff007807 */ /* 0x002fe40000000000 */
[----:B------:R-:W-:Y:S01]  /*4710*/  SEL R8, R8, RZ, P0 ;  /* 0x000000ff08087207 */ /* 0x000fe20000000000 */
[----:B------:R-:W-:Y:S01]  /*4720*/  USEL UR5, URZ, 0x1, UP0 ;  /* 0x00000001ff057887 */ /* 0x000fe20008000000 */
[----:B------:R-:W-:Y:S01]  /*4730*/  LOP3.LUT R3, R3, R0, RZ, 0x3c, !PT ;  /* 0x0000000003037212 */ /* 0x000fe200078e3cff */
[----:B------:R-:W-:-:S04]  /*4740*/  USEL UR32, UR4, URZ, UP0 ;  /* 0x000000ff04207287 */ /* 0x000fc80008000000 */
[----:B------:R-:W-:Y:S01]  /*4750*/  LOP3.LUT R9, R9, UR5, RZ, 0x3c, !PT ;  /* 0x0000000509097c12 */ /* 0x000fe2000f8e3cff */
[----:B------:R-:W-:Y:S07]  /*4760*/  @P1 BRA `(.L_x_84) ;  /* 0xfffffff800881947 */ /* 0x000fee000383ffff */
[----:B------:R-:W1:Y:S01]  /*4770*/  S2UR UR8, SR_CgaCtaId ;  /* 0x00000000000879c3 */ /* 0x000e620000008800 */
[----:B------:R-:W-:Y:S01]  /*4780*/  ELECT P0, URZ, PT ;  /* 0x0000000000ff782f */ /* 0x000fe20003800000 */
[----:B------:R-:W-:Y:S01]  /*4790*/  HFMA2 R0, -RZ, RZ, 0, 5.9604644775390625e-08 ;  /* 0x00000001ff007431 */ /* 0x000fe200000001ff */
[----:B------:R-:W-:-:S05]  /*47a0*/  UMOV UR4, 0x40 ;  /* 0x0000004000047882 */ /* 0x000fca0000000000 */
[----:B------:R-:W-:Y:S01]  /*47b0*/  UVIRTCOUNT.DEALLOC.SMPOOL 0x80 ;  /* 0x000000800000784c */ /* 0x000fe20000000000 */
[----:B------:R-:W-:Y:S02]  /*47c0*/  UISETP.NE.AND UP1, UPT, UR48, URZ, UPT ;  /* 0x000000ff3000728c */ /* 0x000fe4000bf25270 */
[----:B-1----:R-:W-:-:S09]  /*47d0*/  ULEA UR8, UR8, UR4, 0x18 ;  /* 0x0000000408087291 */ /* 0x002fd2000f8ec0ff */
[----:B------:R1:W-:Y:S01]  /*47e0*/  @P0 STS.U8 [UR8+0x1c], R0 ;  /* 0x00001c00ff000988 */ /* 0x0003e20008000008 */
[----:B------:R-:W-:Y:S05]  /*47f0*/  BRA.U UP1, `(.L_x_85) ;  /* 0x0000000101a07547 */ /* 0x000fea000b800000 */
[----:B------:R-:W-:Y:S01]  /*4800*/  UIADD3 UR7, UPT, UPT, UR26, 0x160, URZ ;  /* 0x000001601a077890 */ /* 0x000fe2000fffe0ff */
[----:B------:R-:W-:-:S03]  /*4810*/  SHF.L.U32 R2, R9, 0x1f, RZ ;  /* 0x0000001f09027819 */ /* 0x000fc600000006ff */
[----:B------:R-:W-:-:S09]  /*4820*/  ULEA UR4, UR32, UR7, 0x3 ;  /* 0x0000000720047291 */ /* 0x000fd2000f8e18ff */
[----:B------:R-:W2:Y:S02]  /*4830*/  SYNCS.PHASECHK.TRANS64.TRYWAIT P0, [UR4], R2 ;  /* 0x00000002ff0075a7 */ /* 0x000ea40008001104 */
[----:B--2---:R-:W-:Y:S05]  /*4840*/  @!P0 BRA `(.L_x_86) ;  /* 0x00000058000c8947 */ /* 0x004fea0003800000 */
.L_x_200:
        /* <DEDUP_REMOVED lines=9> */
.L_x_202:
        /* <DEDUP_REMOVED lines=9> */
.L_x_204:
[----:B------:R-:W-:-:S04]  /*4970*/  UIADD3 UR4, UPT, UPT, UR4, 0x1, URZ ;  /* 0x0000000104047890 */ /* 0x000fc8000fffe0ff */
[----:B------:R-:W-:-:S04]  /*4980*/  UISETP.NE.AND UP0, UPT, UR4, 0x4, UPT ;  /* 0x000000040400788c */ /* 0x000fc8000bf05270 */
[----:B------:R-:W-:Y:S02]  /*4990*/  USEL UR5, URZ, 0x1, UP0 ;  /* 0x00000001ff057887 */ /* 0x000fe40008000000 */
[----:B------:R-:W-:-:S04]  /*49a0*/  USEL UR4, UR4, URZ, UP0 ;  /* 0x000000ff04047287 */ /* 0x000fc80008000000 */
[----:B------:R-:W-:Y:S01]  /*49b0*/  ULEA UR4, UR4, UR7, 0x3 ;  /* 0x0000000704047291 */ /* 0x000fe2000f8e18ff */
[----:B------:R-:W-:-:S04]  /*49c0*/  LOP3.LUT R2, R2, UR5, RZ, 0x3c, !PT ;  /* 0x0000000502027c12 */ /* 0x000fc8000f8e3cff */
[----:B------:R-:W-:Y:S01]  /*49d0*/  SHF.L.U32 R2, R2, 0x1f, RZ ;  /* 0x0000001f02027819 */ /* 0x000fe200000006ff */
[----:B-1----:R-:W-:-:S04]  /*49e0*/  IMAD.U32 R0, RZ, RZ, UR4 ;  /* 0x00000004ff007e24 */ /* 0x002fc8000f8e00ff */
[----:B------:R1:W2:Y:S03]  /*49f0*/  SYNCS.PHASECHK.TRANS64.TRYWAIT P0, [R0+URZ], R2 ;  /* 0x00000002000075a7 */ /* 0x0002a600080011ff */
[----:B--2---:R-:W-:Y:S05]  /*4a00*/  @!P0 NANOSLEEP.SYNCS 0x989680 ;  /* 0x009896800000895d */ /* 0x004fea0003900000 */
[----:B------:R-:W2:Y:S02]  /*4a10*/  @!P0 SYNCS.PHASECHK.TRANS64 P0, [R0+URZ], R2 ;  /* 0x00000002000085a7 */ /* 0x000ea400080010ff */
[----:B--2---:R-:W-:Y:S05]  /*4a20*/  @P0 BRA `(.L_x_89) ;  /* 0x0000000000200947 */ /* 0x004fea0003800000 */
.L_x_90:
[----:B--2---:R2:W4:Y:S02]  /*4a30*/  SYNCS.PHASECHK.TRANS64.TRYWAIT P0, [R0+URZ], R2 ;  /* 0x00000002000075a7 */ /* 0x00452400080011ff */
[----:B----4-:R-:W-:Y:S05]  /*4a40*/  @!P0 NANOSLEEP.SYNCS 0x989680 ;  /* 0x009896800000895d */ /* 0x010fea0003900000 */
[----:B------:R-:W4:Y:S02]  /*4a50*/  @!P0 SYNCS.PHASECHK.TRANS64 P0, [R0+URZ], R2 ;  /* 0x00000002000085a7 */ /* 0x000f2400080010ff */
[----:B----4-:R-:W-:Y:S05]  /*4a60*/  @!P0 BRA `(.L_x_90) ;  /* 0xfffffffc00f08947 */ /* 0x010fea000383ffff */
[----:B------:R-:W-:Y:S05]  /*4a70*/  BRA `(.L_x_89) ;  /* 0x00000000000c7947 */ /* 0x000fea0003800000 */
.L_x_85:
[----:B------:R-:W-:-:S04]  /*4a80*/  UIADD3 UR4, UPT, UPT, UR26, 0x1a0, URZ ;  /* 0x000001a01a047890 */ /* 0x000fc8000fffe0ff */
[----:B------:R-:W-:-:S09]  /*4a90*/  UPRMT UR4, UR49, 0x654, UR4 ;  /* 0x0000065431047896 */ /* 0x000fd20008000004 */
[----:B------:R-:W-:Y:S03]  /*4aa0*/  SYNCS.ARRIVE.TRANS64.RED.A1T0 RZ, [UR4], RZ ;  /* 0x000000ffffff79a7 */ /* 0x000fe60008100404 */
.L_x_89:
[----:B-12---:R-:W-:Y:S01]  /*4ab0*/  SHF.L.U32 R2, RZ, 0x1f, RZ ;  /* 0x0000001fff027819 */ /* 0x006fe200000006ff */
[----:B------:R-:W-:Y:S01]  /*4ac0*/  UIADD3 UR4, UPT, UPT, UR26, 0x1a0, URZ ;  /* 0x000001a01a047890 */ /* 0x000fe2000fffe0ff */
[----:B------:R-:W-:Y:S02]  /*4ad0*/  PLOP3.LUT P0, PT, PT, PT, UP1, 0x80, 0x8 ;  /* 0x000000000008781c */ /* 0x000fe40003f0f018 */
[----:B------:R-:W1:Y:S02]  /*4ae0*/  SYNCS.PHASECHK.TRANS64.TRYWAIT P1, [UR26+0x1a0], R2 ;  /* 0x0001a002ff0075a7 */ /* 0x000e64000802111a */
[----:B-1----:R-:W-:Y:S09]  /*4af0*/  @!P1 BRA `(.L_x_91) ;  /* 0x0000005400a89947 */ /* 0x002ff20003800000 */
.L_x_206:
[----:B------:R-:W-:Y:S01]  /*4b00*/  @!UP1 UPRMT UR4, UR49, 0x654, UR4 ;  /* 0x0000065431049896 */ /* 0x000fe20008000004 */
[----:B------:R-:W-:Y:S01]  /*4b10*/  UMOV UR5, 0xffff ;  /* 0x0000ffff00057882 */ /* 0x000fe20000000000 */
[----:B------:R-:W-:-:S07]  /*4b20*/  UMOV UR6, 0x1 ;  /* 0x0000000100067882 */ /* 0x000fce0000000000 */
[----:B------:R-:W-:Y:S01]  /*4b30*/  @!P0 SYNCS.ARRIVE.TRANS64.RED.A1T0 RZ, [UR4], RZ ;  /* 0x000000ffffff89a7 */ /* 0x000fe20008100404 */
[----:B------:R-:W-:Y:S01]  /*4b40*/  NOP ;  /* 0x0000000000007918 */ /* 0x000fe20000000000 */
[----:B-1----:R-:W1:Y:S01]  /*4b50*/  LDS R0, [UR8+0x14] ;  /* 0x00001408ff007984 */ /* 0x002e620008000800 */
[----:B------:R-:W-:-:S04]  /*4b60*/  ULOP3.LUT UR4, UR44, 0xffff, URZ, 0xc0, !UPT ;  /* 0x0000ffff2c047892 */ /* 0x000fc8000f8ec0ff */
[----:B------:R-:W-:-:S04]  /*4b70*/  USHF.R.U32.HI UR4, URZ, 0x5, UR4 ;  /* 0x00000005ff047899 */ /* 0x000fc80008011604 */
[----:B------:R-:W-:Y:S02]  /*4b80*/  USHF.L.U32 UR5, UR5, UR4, URZ ;  /* 0x0000000405057299 */ /* 0x000fe400080006ff */
[----:B------:R-:W-:-:S04]  /*4b90*/  USHF.L.U32 UR4, UR6, UR4, URZ ;  /* 0x0000000406047299 */ /* 0x000fc800080006ff */
[----:B-1----:R-:W-:-:S04]  /*4ba0*/  LOP3.LUT R0, R0, UR5, RZ, 0xc0, !PT ;  /* 0x0000000500007c12 */ /* 0x002fc8000f8ec0ff */
[----:B------:R-:W-:-:S13]  /*4bb0*/  ISETP.NE.AND P0, PT, R0, UR5, PT ;  /* 0x0000000500007c0c */ /* 0x000fda000bf05270 */
[----:B------:R-:W-:Y:S05]  /*4bc0*/  @P0 BRA `(.L_x_92) ;  /* 0x0000000000580947 */ /* 0x000fea0003800000 */
[----:B------:R-:W1:Y:S02]  /*4bd0*/  LDS R0, [UR8+0x18] ;  /* 0x00001808ff007984 */ /* 0x000e640008000800 */
[----:B-1----:R-:W-:-:S04]  /*4be0*/  LOP3.LUT R0, R0, UR4, RZ, 0xc0, !PT ;  /* 0x0000000400007c12 */ /* 0x002fc8000f8ec0ff */
[----:B------:R-:W-:-:S13]  /*4bf0*/  ISETP.NE.AND P0, PT, R0, UR4, PT ;  /* 0x0000000400007c0c */ /* 0x000fda000bf05270 */
[----:B------:R-:W-:Y:S05]  /*4c00*/  @P0 BRA `(.L_x_93) ;  /* 0x00000000003c0947 */ /* 0x000fea0003800000 */
[----:B------:R-:W1:Y:S01]  /*4c10*/  S2R R2, SR_LANEID ;  /* 0x0000000000027919 */ /* 0x000e620000000000 */
[----:B------:R-:W-:-:S06]  /*4c20*/  ULOP3.LUT UR5, URZ, UR5, URZ, 0x33, !UPT ;  /* 0x00000005ff057292 */ /* 0x000fcc000f8e33ff */
[----:B------:R-:W-:-:S04]  /*4c30*/  IMAD.U32 R0, RZ, RZ, UR5 ;  /* 0x00000005ff007e24 */ /* 0x000fc8000f8e00ff */
[----:B------:R2:W4:Y:S02]  /*4c40*/  REDUX UR7, R0 ;  /* 0x00000000000773c4 */ /* 0x0005240000000000 */
[----:B------:R1:W-:Y:S01]  /*4c50*/  UTCATOMSWS.AND URZ, UR5 ;  /* 0x0000000500ff79e3 */ /* 0x0003e20008000000 */
[----:B--2---:R-:W-:Y:S01]  /*4c60*/  LOP3.LUT R0, RZ, UR4, RZ, 0x33, !PT ;  /* 0x00000004ff007c12 */ /* 0x004fe2000f8e33ff */
[----:B------:R-:W-:Y:S02]  /*4c70*/  VOTEU.ANY UR4, UPT, PT ;  /* 0x0000000000047886 */ /* 0x000fe400038e0100 */
[----:B------:R-:W-:Y:S02]  /*4c80*/  UFLO.U32 UR4, UR4 ;  /* 0x00000004000472bd */ /* 0x000fe400080e0000 */
[----:B------:R-:W2:Y:S04]  /*4c90*/  REDUX UR6, R0 ;  /* 0x00000000000673c4 */ /* 0x000ea80000000000 */
[----:B-1----:R-:W-:-:S02]  /*4ca0*/  ISETP.EQ.U32.AND P0, PT, R2, UR4, PT ;  /* 0x0000000402007c0c */ /* 0x002fc4000bf02070 */
[----:B----4-:R-:W-:-:S11]  /*4cb0*/  MOV R2, UR7 ;  /* 0x0000000700027c02 */ /* 0x010fd60008000f00 */
[----:B------:R1:W-:Y:S01]  /*4cc0*/  @P0 ATOMS.AND RZ, [UR8+0x14], R2 ;  /* 0x00001402ffff098c */ /* 0x0003e2000a800008 */
[----:B--2---:R-:W-:-:S05]  /*4cd0*/  IMAD.U32 R0, RZ, RZ, UR6 ;  /* 0x00000006ff007e24 */ /* 0x004fca000f8e00ff */
[----:B------:R1:W-:Y:S01]  /*4ce0*/  @P0 ATOMS.AND RZ, [UR8+0x18], R0 ;  /* 0x00001800ffff098c */ /* 0x0003e2000a800008 */
[----:B------:R-:W-:Y:S05]  /*4cf0*/  BRA `(.L_x_94) ;  /* 0x0000000000147947 */ /* 0x000fea0003800000 */
.L_x_93:
[----:B------:R-:W-:Y:S02]  /*4d00*/  MOV R2, 0x4d20 ;  /* 0x00004d2000027802 */ /* 0x000fe40000000f00 */
[----:B---3-5:R-:W-:Y:S05]  /*4d10*/  CALL.REL.NOINC `($__internal_0_$__cuda_sm10x_tcgen05_guardrail_trap_col_being_dealloced_not_returned_by_alloc) ;  /* 0x0000005800887944 */ /* 0x028fea0003c00000 */
[----:B------:R-:W-:Y:S05]  /*4d20*/  BRA `(.L_x_94) ;  /* 0x0000000000087947 */ /* 0x000fea0003800000 */
.L_x_92:
[----:B------:R-:W-:Y:S02]  /*4d30*/  MOV R2, 0x4d50 ;  /* 0x00004d5000027802 */ /* 0x000fe40000000f00 */
[----:B---3-5:R-:W-:Y:S05]  /*4d40*/  CALL.REL.NOINC `($__internal_2_$__cuda_sm10x_tcgen05_guardrail_trap_unallocated_columns_being_dealloced) ;  /* 0x0000005800947944 */ /* 0x028fea0003c00000 */
.L_x_94:
[----:B------:R-:W-:Y:S01]  /*4d50*/  NOP ;  /* 0x0000000000007918 */ /* 0x000fe20000000000 */
[----:B------:R-:W-:Y:S05]  /*4d60*/  EXIT ;  /* 0x000000000000794d */ /* 0x000fea0003800000 */
.L_x_65:
[----:B------:R-:W-:-:S09]  /*4d70*/  UISETP.NE.OR UP0, UPT, UR25, 0x3, !UP3 ;  /* 0x000000031900788c */ /* 0x000fd2000df05670 */
[----:B------:R-:W-:Y:S05]  /*4d80*/  BRA.U UP0, `(.L_x_95) ;  /* 0x0000001100b87547 */ /* 0x000fea000b800000 */
[----:B------:R-:W1:Y:S01]  /*4d90*/  LDCU UR31, c[0x0][0x370] ;  /* 0x00006e00ff1f77ac */ /* 0x000e620008000800 */
[----:B------:R-:W2:Y:S01]  /*4da0*/  LDC.64 R16, c[0x0][0x348] ;  /* 0x0000d200ff107b82 */ /* 0x000ea20000000a00 */
[----:B------:R-:W-:Y:S02]  /*4db0*/  HFMA2 R13, -RZ, RZ, 0, 0 ;  /* 0x00000000ff0d7431 */ /* 0x000fe400000001ff */
[----:B------:R-:W-:Y:S01]  /*4dc0*/  IMAD.MOV.U32 R15, RZ, RZ, 0x1 ;  /* 0x00000001ff0f7424 */ /* 0x000fe200078e00ff */
[----:B------:R-:W1:Y:S01]  /*4dd0*/  LDCU.128 UR48, c[0x0][0xb10] ;  /* 0x00016200ff3077ac */ /* 0x000e620008000c00 */
[----:B------:R-:W-:Y:S01]  /*4de0*/  IMAD.MOV.U32 R14, RZ, RZ, RZ ;  /* 0x000000ffff0e7224 */ /* 0x000fe200078e00ff */
[----:B------:R-:W-:Y:S01]  /*4df0*/  MOV R7, 0x1000 ;  /* 0x0000100000077802 */ /* 0x000fe20000000f00 */
[----:B------:R-:W3:Y:S01]  /*4e00*/  LDCU UR30, c[0x0][0x374] ;  /* 0x00006e80ff1e77ac */ /* 0x000ee20008000800 */
[----:B------:R-:W4:Y:S01]  /*4e10*/  LDC.64 R2, c[0x0][0x888] ;  /* 0x00022200ff027b82 */ /* 0x000f220000000a00 */
[----:B------:R-:W3:Y:S01]  /*4e20*/  LDCU UR15, c[0x0][0xb0c] ;  /* 0x00016180ff0f77ac */ /* 0x000ee20008000800 */
[----:B------:R-:W2:Y:S06]  /*4e30*/  LDCU UR52, c[0x0][0xb20] ;  /* 0x00016400ff3477ac */ /* 0x000eac0008000800 */
[----:B------:R-:W4:Y:S01]  /*4e40*/  LDC.64 R4, c[0x0][0x890] ;  /* 0x00022400ff047b82 */ /* 0x000f220000000a00 */
[----:B------:R-:W2:Y:S01]  /*4e50*/  LDCU UR4, c[0x0][0xb30] ;  /* 0x00016600ff0477ac */ /* 0x000ea20008000800 */
[----:B------:R-:W-:Y:S01]  /*4e60*/  UMOV UR21, 0x400 ;  /* 0x0000040000157882 */ /* 0x000fe20000000000 */
[----:B-1----:R-:W-:-:S02]  /*4e70*/  UIMAD.WIDE.U32 UR6, UR31, UR48, URZ ;  /* 0x000000301f0672a5 */ /* 0x002fc4000f8e00ff */
[----:B---3--:R-:W-:Y:S02]  /*4e80*/  UIMAD.WIDE.U32 UR8, UR30, UR51, URZ ;  /* 0x000000331e0872a5 */ /* 0x008fe4000f8e00ff */
[----:B------:R-:W-:Y:S02]  /*4e90*/  ULEA UR21, UR47, UR21, 0x18 ;  /* 0x000000152f157291 */ /* 0x000fe4000f8ec0ff */
[----:B------:R-:W-:Y:S02]  /*4ea0*/  UPLOP3.LUT UP2, UPT, UPT, UPT, UPT, 0x40, 0x4 ;  /* 0x000000000004789c */ /* 0x000fe40003f4e870 */
[----:B------:R-:W-:Y:S01]  /*4eb0*/  UIADD3 UR37, UPT, UPT, UR21, 0xe8, URZ ;  /* 0x000000e815257890 */ /* 0x000fe2000fffe0ff */
[----:B------:R-:W-:Y:S01]  /*4ec0*/  UMOV UR6, UR7 ;  /* 0x0000000700067c82 */ /* 0x000fe20008000000 */
[----:B------:R-:W-:Y:S01]  /*4ed0*/  UMOV UR38, UR9 ;  /* 0x0000000900267c82 */ /* 0x000fe20008000000 */
[----:B------:R-:W-:Y:S02]  /*4ee0*/  UISETP.GE.AND UP0, UPT, UR45, 0x1, UPT ;  /* 0x000000012d00788c */ /* 0x000fe4000bf06270 */
[----:B------:R-:W-:Y:S01]  /*4ef0*/  UISETP.NE.AND UP4, UPT, UR45, 0x1, UPT ;  /* 0x000000012d00788c */ /* 0x000fe2000bf85270 */
[----:B------:R-:W1:Y:S01]  /*4f00*/  LDCU.64 UR22, c[0x0][0xb28] ;  /* 0x00016500ff1677ac */ /* 0x000e620008000a00 */
[----:B------:R-:W-:-:S02]  /*4f10*/  UISETP.NE.AND UP6, UPT, UR15, 0x1, UPT ;  /* 0x000000010f00788c */ /* 0x000fc4000bfc5270 */
[----:B------:R-:W-:Y:S02]  /*4f20*/  UISETP.NE.AND UP5, UPT, UR50, 0x1, UPT ;  /* 0x000000013200788c */ /* 0x000fe4000bfa5270 */
[----:B------:R-:W-:Y:S02]  /*4f30*/  UIADD3 UR41, UPT, UPT, UR21, 0xd0, URZ ;  /* 0x000000d015297890 */ /* 0x000fe4000fffe0ff */
[----:B------:R-:W-:Y:S02]  /*4f40*/  UIADD3 UR33, UPT, UPT, UR21, 0xd8, URZ ;  /* 0x000000d815217890 */ /* 0x000fe4000fffe0ff */
[----:B------:R-:W-:Y:S02]  /*4f50*/  UIADD3 UR25, UPT, UPT, UR21, 0xe0, URZ ;  /* 0x000000e015197890 */ /* 0x000fe4000fffe0ff */
[----:B------:R-:W-:Y:S02]  /*4f60*/  UPRMT UR37, UR47, 0x654, UR37 ;  /* 0x000006542f257896 */ /* 0x000fe40008000025 */
[----:B------:R-:W-:-:S02]  /*4f70*/  USHF.R.U32.HI UR39, URZ, UR49, UR6 ;  /* 0x00000031ff277299 */ /* 0x000fc40008011606 */
[----:B--2---:R-:W-:Y:S02]  /*4f80*/  USHF.R.U32.HI UR38, URZ, UR52, UR38 ;  /* 0x00000034ff267299 */ /* 0x004fe40008011626 */
[----:B------:R-:W-:-:S11]  /*4f90*/  UISETP.NE.AND UP3, UPT, UR4, 0x1, UPT ;  /* 0x000000010400788c */ /* 0x000fd6000bf65270 */
.L_x_106:
[C---:B------:R-:W-:Y:S02]  /*4fa0*/  LEA R12, R14.reuse, UR21, 0x3 ;  /* 0x000000150e0c7c11 */ /* 0x040fe4000f8e18ff */
[----:B------:R-:W-:Y:S02]  /*4fb0*/  SHF.L.U32 R0, R13, 0x1f, RZ ;  /* 0x0000001f0d007819 */ /* 0x000fe400000006ff */
[----:B------:R-:W-:Y:S02]  /*4fc0*/  LEA R8, R14, UR21, 0x4 ;  /* 0x000000150e087c11 */ /* 0x000fe4000f8e20ff */
[----:B--2---:R-:W2:Y:S02]  /*4fd0*/  SYNCS.PHASECHK.TRANS64.TRYWAIT P0, [R12+URZ+0x120], R0 ;  /* 0x000120000c0075a7 */ /* 0x004ea400080011ff */
[----:B--2---:R-:W-:Y:S05]  /*4fe0*/  @!P0 BRA `(.L_x_96) ;  /* 0x0000005000848947 */ /* 0x004fea0003800000 */
.L_x_207:
[----:B------:R-:W3:Y:S01]  /*4ff0*/  LDS.128 R8, [R8+0x1b0] ;  /* 0x0001b00008087984 */ /* 0x000ee20000000c00 */
[----:B------:R-:W-:Y:S01]  /*5000*/  UISETP.GE.AND UP0, UPT, UR45, 0x1, UPT ;  /* 0x000000012d00788c */ /* 0x000fe2000bf06270 */
[----:B------:R-:W-:Y:S01]  /*5010*/  @!PT LDS RZ, [RZ] ;  /* 0x00000000fffff984 */ /* 0x000fe20000000800 */
[----:B------:R-:W-:Y:S01]  /*5020*/  @!PT LDS RZ, [RZ] ;  /* 0x00000000fffff984 */ /* 0x000fe20000000800 */
[----:B------:R-:W-:Y:S01]  /*5030*/  @!PT LDS RZ, [RZ] ;  /* 0x00000000fffff984 */ /* 0x000fe20000000800 */
[----:B------:R-:W-:Y:S01]  /*5040*/  @!PT LDS RZ, [RZ] ;  /* 0x00000000fffff984 */ /* 0x000fe20000000800 */
[----:B------:R1:W-:Y:S06]  /*5050*/  MEMBAR.ALL.CTA ;  /* 0x0000000000007992 */ /* 0x0003ec0000008000 */
[----:B-1----:R-:W1:Y:S01]  /*5060*/  FENCE.VIEW.ASYNC.S ;  /* 0x00000000000073c6 */ /* 0x002e620000000000 */
[----:B---3--:R-:W-:Y:S11]  /*5070*/  LOP3.LUT P0, RZ, R10, 0x1, RZ, 0xc0, !PT ;  /* 0x000000010aff7812 */ /* 0x008ff6000780c0ff */
[----:B------:R-:W-:Y:S02]  /*5080*/  @!UPT UIADD3 URZ, UPT, UPT, URZ, URZ, URZ ;  /* 0x000000fffffff290 */ /* 0x000fe4000fffe0ff */
[----:B-1----:R-:W-:Y:S01]  /*5090*/  VOTEU.ANY UP1, P0 ;  /* 0x0000000000ff7886 */ /* 0x002fe20000020100 */
[----:B------:R-:W-:Y:S11]  /*50a0*/  PLOP3.LUT P0, PT, PT, PT, UP1, 0x80, 0x8 ;  /* 0x000000000008781c */ /* 0x000ff60003f0f018 */
[----:B------:R-:W-:Y:S02]  /*50b0*/  @!UPT UIADD3 URZ, UPT, UPT, URZ, URZ, URZ ;  /* 0x000000fffffff290 */ /* 0x000fe4000fffe0ff */
[----:B--2---:R-:W-:Y:S02]  /*50c0*/  @P0 SHF.R.U32.HI R0, RZ, 0x10, R9 ;  /* 0x00000010ff000819 */ /* 0x004fe40000011609 */
[----:B------:R-:W-:Y:S02]  /*50d0*/  @P0 MOV R6, R8 ;  /* 0x0000000800060202 */ /* 0x000fe40000000f00 */
[----:B------:R-:W-:Y:S01]  /*50e0*/  @P0 R2UR UR4, R0 ;  /* 0x00000000000402ca */ /* 0x000fe200000e0000 */
[----:B------:R-:W-:Y:S01]  /*50f0*/  VIADD R0, R12, 0x130 ;  /* 0x000001300c007836 */ /* 0x000fe20000000000 */
[----:B------:R-:W-:Y:S02]  /*5100*/  @P0 LOP3.LUT R8, R9, 0xffff, RZ, 0xc0, !PT ;  /* 0x0000ffff09080812 */ /* 0x000fe400078ec0ff */
[----:B------:R-:W-:Y:S02]  /*5110*/  @P0 R2UR UR6, R6 ;  /* 0x00000000060602ca */ /* 0x000fe400000e0000 */
[----:B------:R-:W-:Y:S02]  /*5120*/  PRMT R0, RZ, 0x654, R0 ;  /* 0x00000654ff007816 */ /* 0x000fe40000000000 */
[----:B------:R-:W-:Y:S02]  /*5130*/  @P0 R2UR UR5, R8 ;  /* 0x00000000080502ca */ /* 0x000fe400000e0000 */
[----:B------:R1:W-:Y:S03]  /*5140*/  SYNCS.ARRIVE.TRANS64.RED.A1T0 RZ, [R0+URZ], RZ ;  /* 0x000000ff00ff79a7 */ /* 0x0003e600081004ff */
[----:B------:R-:W-:Y:S04]  /*5150*/  @UP1 UMOV UR29, UR4 ;  /* 0x00000004001d1c82 */ /* 0x000fe80008000000 */
[----:B------:R-:W-:Y:S04]  /*5160*/  @UP1 UMOV UR14, UR6 ;  /* 0x00000006000e1c82 */ /* 0x000fe80008000000 */
[----:B------:R-:W-:Y:S01]  /*5170*/  @UP1 UMOV UR13, UR5 ;  /* 0x00000005000d1c82 */ /* 0x000fe20008000000 */
[----:B------:R-:W-:Y:S05]  /*5180*/  BRA.U !UP0, `(.L_x_97) ;  /* 0x0000000108a47547 */ /* 0x000fea000b800000 */
[----:B------:R-:W-:Y:S02]  /*5190*/  UIMAD.WIDE.U32 UR16, UR13, UR51, URZ ;  /* 0x000000330d1072a5 */ /* 0x000fe4000f8e00ff */
[----:B------:R-:W-:Y:S02]  /*51a0*/  UIMAD.WIDE.U32 UR18, UR14, UR48, URZ ;  /* 0x000000300e1272a5 */ /* 0x000fe4000f8e00ff */
[----:B------:R-:W-:Y:S02]  /*51b0*/  USEL UR4, UR30, UR38, !UP5 ;  /* 0x000000261e047287 */ /* 0x000fe4000e800000 */
[----:B------:R-:W-:Y:S02]  /*51c0*/  USEL UR7, UR31, UR39, !UP6 ;  /* 0x000000271f077287 */ /* 0x000fe4000f000000 */
[----:B------:R-:W-:Y:S02]  /*51d0*/  UIMAD.WIDE.U32 UR8, UR4, UR22, URZ ;  /* 0x00000016040872a5 */ /* 0x000fe4000f8e00ff */
[----:B------:R-:W-:Y:S01]  /*51e0*/  UIMAD.WIDE.U32 UR10, UR7, UR22, URZ ;  /* 0x00000016070a72a5 */ /* 0x000fe2000f8e00ff */
[----:B------:R-:W-:Y:S02]  /*51f0*/  UMOV UR5, UR17 ;  /* 0x0000001100057c82 */ /* 0x000fe40008000000 */
[----:B------:R-:W-:Y:S03]  /*5200*/  USHF.R.U32.HI UR6, URZ, UR52, UR5 ;  /* 0x00000034ff067299 */ /* 0x000fe60008011605 */
[----:B------:R-:W-:Y:S01]  /*5210*/  UMOV UR5, UR19 ;  /* 0x0000001300057c82 */ /* 0x000fe20008000000 */
[----:B------:R-:W-:Y:S02]  /*5220*/  USEL UR6, UR13, UR6, !UP5 ;  /* 0x000000060d067287 */ /* 0x000fe4000e800000 */
[----:B------:R-:W-:Y:S03]  /*5230*/  USHF.R.U32.HI UR12, URZ, UR49, UR5 ;  /* 0x00000031ff0c7299 */ /* 0x000fe60008011605 */
[----:B------:R-:W-:Y:S02]  /*5240*/  UMOV UR5, UR9 ;  /* 0x0000000900057c82 */ /* 0x000fe40008000000 */
[----:B------:R-:W-:Y:S03]  /*5250*/  @UP4 USHF.R.U32.HI UR4, URZ, UR23, UR5 ;  /* 0x00000017ff044299 */ /* 0x000fe60008011605 */
[----:B------:R-:W-:Y:S01]  /*5260*/  UMOV UR5, UR11 ;  /* 0x0000000b00057c82 */ /* 0x000fe20008000000 */
[----:B------:R-:W-:Y:S02]  /*5270*/  UIMAD UR4, UR45, UR4, URZ ;  /* 0x000000042d0472a4 */ /* 0x000fe4000f8e02ff */
[----:B------:R-:W-:Y:S02]  /*5280*/  @UP4 USHF.R.U32.HI UR7, URZ, UR23, UR5 ;  /* 0x00000017ff074299 */ /* 0x000fe40008011605 */
[----:B------:R-:W-:Y:S02]  /*5290*/  UIMAD.WIDE.U32 UR10, UR6, UR22, URZ ;  /* 0x00000016060a72a5 */ /* 0x000fe4000f8e00ff */
[----:B------:R-:W-:Y:S02]  /*52a0*/  USEL UR5, UR14, UR12, !UP6 ;  /* 0x0000000c0e057287 */ /* 0x000fe4000f000000 */
[----:B------:R-:W-:Y:S02]  /*52b0*/  UIMAD UR8, UR45, UR7, URZ ;  /* 0x000000072d0872a4 */ /* 0x000fe4000f8e02ff */
[----:B------:R-:W-:Y:S03]  /*52c0*/  UISETP.GE.AND UP0, UPT, UR6, UR4, UPT ;  /* 0x000000040600728c */ /* 0x000fe6000bf06270 */
[----:B------:R-:W-:Y:S01]  /*52d0*/  UMOV UR4, UR11 ;  /* 0x0000000b00047c82 */ /* 0x000fe20008000000 */
[----:B------:R-:W-:Y:S02]  /*52e0*/  UISETP.GE.OR UP0, UPT, UR5, UR8, UP0 ;  /* 0x000000080500728c */ /* 0x000fe40008706670 */
[----:B------:R-:W-:Y:S02]  /*52f0*/  USHF.R.U32.HI UR4, URZ, UR23, UR4 ;  /* 0x00000017ff047299 */ /* 0x000fe40008011604 */
[----:B------:R-:W-:Y:S02]  /*5300*/  UIMAD.WIDE.U32 UR8, UR5, UR22, URZ ;  /* 0x00000016050872a5 */ /* 0x000fe4000f8e00ff */
[----:B------:R-:W-:Y:S04]  /*5310*/  USEL UR10, UR6, UR4, !UP4 ;  /* 0x00000004060a7287 */ /* 0x000fe8000e000000 */
[----:B------:R-:W-:Y:S01]  /*5320*/  UIADD3 UR11, UPT, UPT, -UR10, URZ, URZ ;  /* 0x000000ff0a0b7290 */ /* 0x000fe2000fffe1ff */
[----:B------:R-:W-:Y:S02]  /*5330*/  @!UP0 UMOV UR4, UR9 ;  /* 0x0000000900048c82 */ /* 0x000fe40008000000 */
[----:B------:R-:W-:Y:S02]  /*5340*/  @!UP0 USHF.R.U32.HI UR4, URZ, UR23, UR4 ;  /* 0x00000017ff048299 */ /* 0x000fe40008011604 */
[----:B------:R-:W-:Y:S02]  /*5350*/  UIMAD UR8, UR45, UR11, UR6 ;  /* 0x0000000b2d0872a4 */ /* 0x000fe4000f8e0206 */
[----:B------:R-:W-:Y:S04]  /*5360*/  @!UP0 USEL UR4, UR5, UR4, !UP4 ;  /* 0x0000000405048287 */ /* 0x000fe8000e000000 */
[----:B------:R-:W-:Y:S02]  /*5370*/  @!UP0 UIMAD UR7, UR7, UR8, UR4 ;  /* 0x00000008070782a4 */ /* 0x000fe4000f8e0204 */
[----:B------:R-:W-:Y:S02]  /*5380*/  @!UP0 UIADD3 UR9, UPT, UPT, UR10, -UR4, URZ ;  /* 0x800000040a098290 */ /* 0x000fe4000fffe0ff */
[----:B------:R-:W-:Y:S02]  /*5390*/  UIADD3 UR8, UPT, UPT, -UR6, URZ, URZ ;  /* 0x000000ff06087290 */ /* 0x000fe4000fffe1ff */
[----:B------:R-:W-:Y:S02]  /*53a0*/  UIADD3 UR4, UPT, UPT, -UR5, URZ, URZ ;  /* 0x000000ff05047290 */ /* 0x000fe4000fffe1ff */
[----:B------:R-:W-:Y:S03]  /*53b0*/  @!UP0 UIMAD UR6, UR9, UR45, UR5 ;  /* 0x0000002d090682a4 */ /* 0x000fe6000f8e0205 */
[----:B------:R-:W-:Y:S01]  /*53c0*/  @!UP0 UMOV UR5, UR7 ;  /* 0x0000000700058c82 */ /* 0x000fe20008000000 */
[----:B------:R-:W-:Y:S02]  /*53d0*/  UIMAD UR7, UR15, UR4, UR14 ;  /* 0x000000040f0772a4 */ /* 0x000fe4000f8e020e */
[----:B------:R-:W-:Y:S02]  /*53e0*/  UIMAD UR4, UR50, UR8, UR13 ;  /* 0x00000008320472a4 */ /* 0x000fe4000f8e020d */
[----:B------:R-:W-:Y:S02]  /*53f0*/  UIMAD UR14, UR5, UR15, UR7 ;  /* 0x0000000f050e72a4 */ /* 0x000fe4000f8e0207 */
[----:B------:R-:W-:Y:S11]  /*5400*/  UIMAD UR13, UR6, UR50, UR4 ;  /* 0x00000032060d72a4 */ /* 0x000ff6000f8e0204 */
[----:B------:R-:W-:Y:S01]  /*5410*/  @!UPT UIADD3 URZ, UPT, UPT, URZ, URZ, URZ ;  /* 0x000000fffffff290 */ /* 0x000fe2000fffe0ff */
.L_x_97:
[----:B------:R-:W2:Y:S01]  /*5420*/  @!UP3 LDCU.128 UR8, c[0x0][0xb10] ;  /* 0x00016200ff08b7ac */ /* 0x000ea20008000c00 */
[C---:B----4-:R-:W-:Y:S02]  /*5430*/  ISETP.NE.U32.AND P1, PT, R4.reuse, RZ, PT ;  /* 0x000000ff0400720c */ /* 0x050fe40003f25070 */
[----:B------:R-:W-:Y:S02]  /*5440*/  ISETP.NE.U32.AND P0, PT, R4, RZ, PT ;  /* 0x000000ff0400720c */ /* 0x000fe40003f05070 */
[C---:B------:R-:W-:Y:S02]  /*5450*/  ISETP.NE.AND.EX P1, PT, R5.reuse, RZ, PT, P1 ;  /* 0x000000ff0500720c */ /* 0x040fe40003f25310 */
[----:B------:R-:W-:Y:S01]  /*5460*/  ISETP.NE.AND.EX P0, PT, R5, RZ, PT, P0 ;  /* 0x000000ff0500720c */ /* 0x000fe20003f05300 */
[----:B------:R-:W3:Y:S01]  /*5470*/  @!UP3 LDCU UR5, c[0x0][0xb0c] ;  /* 0x00016180ff05b7ac */ /* 0x000ee20008000800 */
[----:B------:R-:W-:Y:S01]  /*5480*/  SHF.L.U32 R9, R15, 0x1f, RZ ;  /* 0x0000001f0f097819 */ /* 0x000fe200000006ff */
[----:B------:R-:W-:Y:S02]  /*5490*/  USHF.L.U32 UR42, UR28, 0x7, URZ ;  /* 0x000000071c2a7899 */ /* 0x000fe400080006ff */
[----:B------:R-:W-:Y:S02]  /*54a0*/  USHF.L.U32 UR43, UR20, 0x6, URZ ;  /* 0x00000006142b7899 */ /* 0x000fe400080006ff */
[----:B--2---:R-:W-:Y:S07]  /*54b0*/  UIMAD.WIDE.U32 UR6, UR14, UR8, URZ ;  /* 0x000000080e0672a5 */ /* 0x004fee000f8e00ff */
[----:B------:R-:W-:Y:S01]  /*54c0*/  @!UP3 UMOV UR4, UR7 ;  /* 0x000000070004bc82 */ /* 0x000fe20008000000 */
[----:B---3--:R-:W-:Y:S02]  /*54d0*/  @!UP3 UISETP.NE.AND UP0, UPT, UR5, 0x1, UPT ;  /* 0x000000010500b88c */ /* 0x008fe4000bf05270 */
[----:B------:R-:W-:Y:S02]  /*54e0*/  @!UP3 USHF.R.U32.HI UR4, URZ, UR9, UR4 ;  /* 0x00000009ff04b299 */ /* 0x000fe40008011604 */
[----:B------:R-:W-:Y:S02]  /*54f0*/  UIMAD.WIDE.U32 UR6, UR13, UR11, URZ ;  /* 0x0000000b0d0672a5 */ /* 0x000fe4000f8e00ff */
[----:B------:R-:W-:Y:S02]  /*5500*/  @!UP3 USEL UR8, UR14, UR4, !UP0 ;  /* 0x000000040e08b287 */ /* 0x000fe4000c000000 */
[----:B------:R-:W-:Y:S03]  /*5510*/  @!UP3 UISETP.NE.AND UP0, UPT, UR10, 0x1, UPT ;  /* 0x000000010a00b88c */ /* 0x000fe6000bf05270 */
[----:B------:R-:W-:Y:S02]  /*5520*/  @!UP3 UMOV UR6, UR7 ;  /* 0x000000070006bc82 */ /* 0x000fe40008000000 */
[----:B------:R-:W2:Y:S02]  /*5530*/  @!UP3 LDCU UR4, c[0x0][0xb20] ;  /* 0x00016400ff04b7ac */ /* 0x000ea40008000800 */
[----:B--2---:R-:W-:Y:S04]  /*5540*/  @!UP3 USHF.R.U32.HI UR6, URZ, UR4, UR6 ;  /* 0x00000004ff06b299 */ /* 0x004fe80008011606 */
[----:B------:R-:W-:Y:S04]  /*5550*/  @!UP3 USEL UR6, UR13, UR6, !UP0 ;  /* 0x000000060d06b287 */ /* 0x000fe8000c000000 */
[----:B------:R-:W-:Y:S02]  /*5560*/  @!UP3 UIADD3 UR4, UPT, UPT, -UR8, UR6, URZ ;  /* 0x000000060804b290 */ /* 0x000fe4000fffe1ff */
[----:B------:R-:W-:Y:S02]  /*5570*/  @!UP3 UIADD3 UR6, UPT, UPT, UR8, -UR6, URZ ;  /* 0x800000060806b290 */ /* 0x000fe4000fffe0ff */
[----:B------:R-:W-:Y:S02]  /*5580*/  @!UP3 UIMAD UR14, UR4, UR5, UR14 ;  /* 0x00000005040eb2a4 */ /* 0x000fe4000f8e020e */
[----:B------:R-:W-:Y:S01]  /*5590*/  @!UP3 UIMAD UR13, UR6, UR10, UR13 ;  /* 0x0000000a060db2a4 */ /* 0x000fe2000f8e020d */
[----:B------:R-:W-:Y:S11]  /*55a0*/  BRA.U UP2, `(.L_x_98) ;  /* 0x0000000102107547 */ /* 0x000ff6000b800000 */
[----:B------:R-:W-:Y:S04]  /*55b0*/  MOV R6, UR46 ;  /* 0x0000002e00067c02 */ /* 0x000fe80008000f00 */
[----:B------:R-:W-:Y:S04]  /*55c0*/  SHF.L.U32 R6, R6, 0x1f, RZ ;  /* 0x0000001f06067819 */ /* 0x000fe800000006ff */
[----:B------:R-:W2:Y:S02]  /*55d0*/  SYNCS.PHASECHK.TRANS64.TRYWAIT P2, [UR21+0x118], R6 ;  /* 0x00011806ff0075a7 */ /* 0x000ea40008041115 */
[----:B--2---:R-:W-:Y:S05]  /*55e0*/  @!P2 BRA `(.L_x_99) ;  /* 0x0000004c0018a947 */ /* 0x004fea0003800000 */
.L_x_98:
[----:B------:R-:W-:Y:S05]  /*55f0*/  @!P1 BRA `(.L_x_100) ;  /* 0x0000000000309947 */ /* 0x000fea0003800000 */
[----:B------:R-:W-:Y:S01]  /*5600*/  ISETP.NE.U32.AND P1, PT, R2, RZ, PT ;  /* 0x000000ff0200720c */ /* 0x000fe20003f25070 */
[----:B------:R-:W2:Y:S01]  /*5610*/  LDCU.64 UR4, c[0x0][0x358] ;  /* 0x00006b00ff0477ac */ /* 0x000ea20008000a00 */
[----:B------:R-:W-:Y:S02]  /*5620*/  IMAD.MOV.U32 R50, RZ, RZ, 0x1 ;  /* 0x00000001ff327424 */ /* 0x000fe400078e00ff */
[----:B------:R-:W-:Y:S11]  /*5630*/  ISETP.NE.AND.EX P1, PT, R3, RZ, PT, P1 ;  /* 0x000000ff0300720c */ /* 0x000ff60003f25310 */
[----:B------:R-:W-:Y:S02]  /*5640*/  @!UPT UIADD3 URZ, UPT, UPT, URZ, URZ, URZ ;  /* 0x000000fffffff290 */ /* 0x000fe4000fffe0ff */
[----:B------:R-:W3:Y:S01]  /*5650*/  @P1 LDC.64 R10, c[0x0][0x888] ;  /* 0x00022200ff0a1b82 */ /* 0x000ee20000000a00 */
[----:B-1----:R-:W-:Y:S04]  /*5660*/  @P1 IMAD R0, R4, UR36, RZ ;  /* 0x0000002404001c24 */ /* 0x002fe8000f8e02ff */
[----:B---3--:R-:W-:Y:S04]  /*5670*/  @P1 IMAD.WIDE R10, R0, 0x4, R10 ;  /* 0x00000004000a1825 */ /* 0x008fe800078e020a */
[----:B------:R-:W-:Y:S01]  /*5680*/  HFMA2 R0, -RZ, RZ, 0, 5.9604644775390625e-08 ;  /* 0x00000001ff007431 */ /* 0x000fe200000001ff */
[----:B--2--5:R2:W5:Y:S04]  /*5690*/  @P1 LDG.E R27, desc[UR4][R10.64] ;  /* 0x000000040a1b1981 */ /* 0x024568000c1e1900 */
[----:B------:R-:W-:Y:S01]  /*56a0*/  @!P1 PRMT R50, R0, 0x7610, R50 ;  /* 0x0000761000329816 */ /* 0x000fe20000000032 */
[----:B--2---:R-:W3:Y:S06]  /*56b0*/  @!P1 LDC R27, c[0x0][0x880] ;  /* 0x00022000ff1b9b82 */ /* 0x004eec0000000800 */
.L_x_100:
[----:B---3-5:R-:W-:Y:S01]  /*56c0*/  @!P0 FSETP.EQ.AND P1, PT, R27, RZ, PT ;  /* 0x000000ff1b00820b */ /* 0x028fe20003f22000 */
[----:B------:R-:W-:Y:S01]  /*56d0*/  @!UPT UIADD3 URZ, UPT, UPT, URZ, URZ, URZ ;  /* 0x000000fffffff290 */ /* 0x000fe2000fffe0ff */
[----:B------:R-:W-:Y:S11]  /*56e0*/  @!P0 BRA `(.L_x_101) ;  /* 0x0000000000188947 */ /* 0x000ff60003800000 */
[----:B------:R-:W-:Y:S02]  /*56f0*/  LOP3.LUT P0, RZ, R50, 0xff, RZ, 0xc0, !PT ;  /* 0x000000ff32ff7812 */ /* 0x000fe4000780c0ff */
[----:B------:R-:W-:Y:S04]  /*5700*/  ISETP.NE.U32.AND P1, PT, R2, RZ, PT ;  /* 0x000000ff0200720c */ /* 0x000fe80003f25070 */
[----:B------:R-:W-:Y:S04]  /*5710*/  ISETP.NE.AND.EX P1, PT, R3, RZ, PT, P1 ;  /* 0x000000ff0300720c */ /* 0x000fe80003f25310 */
[----:B------:R-:W-:Y:S03]  /*5720*/  PLOP3.LUT P1, PT, P1, PT, PT, 0x8, 0x80 ;  /* 0x000000000080781c */ /* 0x000fe60000f2e170 */
[----:B------:R-:W-:Y:S11]  /*5730*/  @P0 FSETP.EQ.AND P1, PT, R27, RZ, PT ;  /* 0x000000ff1b00020b */ /* 0x000ff60003f22000 */
[----:B------:R-:W-:Y:S02]  /*5740*/  @!UPT UIADD3 URZ, UPT, UPT, URZ, URZ, URZ ;  /* 0x000000fffffff290 */ /* 0x000fe4000fffe0ff */
.L_x_101:
[----:B------:R-:W2:Y:S01]  /*5750*/  SYNCS.PHASECHK.TRANS64.TRYWAIT P2, [UR21+0xf0], R9 ;  /* 0x0000f009ff0075a7 */ /* 0x000ea20008041115 */
[----:B------:R-:W-:Y:S04]  /*5760*/  ELECT P0, URZ, PT ;  /* 0x0000000000ff782f */ /* 0x000fe80003800000 */
[----:B------:R-:W-:Y:S11]  /*5770*/  PLOP3.LUT P1, PT, P1, P0, PT, 0xf2, 0x2f ;  /* 0x00000000002f781c */ /* 0x000ff60000f21e72 */
[----:B------:R-:W-:Y:S02]  /*5780*/  @!UPT UIADD3 URZ, UPT, UPT, URZ, URZ, URZ ;  /* 0x000000fffffff290 */ /* 0x000fe4000fffe0ff */
[----:B------:R-:W-:Y:S05]  /*5790*/  @!P1 IADD3 R8, P0, PT, R16, 0x580, RZ ;  /* 0x0000058010089810 */ /* 0x000fea0007f1e0ff */
[----:B-1----:R-:W-:Y:S01]  /*57a0*/  @!P1 IMAD.X R6, RZ, RZ, R17, P0 ;  /* 0x000000ffff069224 */ /* 0x002fe200000e0611 */
[----:B--2---:R-:W-:Y:S07]  /*57b0*/  @!P2 BRA `(.L_x_102) ;  /* 0x0000004800bca947 */ /* 0x004fee0003800000 */
.L_x_210:
[----:B------:R-:W-:Y:S01]  /*57c0*/  @!P1 R2UR UR5, R8 ;  /* 0x00000000080592ca */ /* 0x000fe200000e0000 */
[----:B------:R-:W-:Y:S01]  /*57d0*/  VOTEU.ALL UP0, P1 ;  /* 0x0000000000ff7886 */ /* 0x000fe20000800000 */
[----:B------:R-:W-:Y:S01]  /*57e0*/  @!P1 R2UR UR4, R6 ;  /* 0x00000000060492ca */ /* 0x000fe200000e0000 */
[----:B------:R-:W-:Y:S01]  /*57f0*/  UMOV UR16, 0x0 ;  /* 0x0000000000107882 */ /* 0x000fe20000000000 */
[----:B------:R-:W-:Y:S01]  /*5800*/  UMOV UR17, 0x10000000 ;  /* 0x1000000000117882 */ /* 0x000fe20000000000 */
[----:B------:R-:W-:Y:S01]  /*5810*/  UMOV UR44, UR36 ;  /* 0x00000024002c7c82 */ /* 0x000fe20008000000 */
[----:B------:R-:W-:Y:S01]  /*5820*/  @!UP0 UIADD3 UR40, UPT, UPT, UR21, 0x200, URZ ;  /* 0x0000020015288890 */ /* 0x000fe2000fffe0ff */
[----:B-1----:R-:W-:Y:S01]  /*5830*/  @!P1 IMAD.MOV.U32 R0, RZ, RZ, 0x1000 ;  /* 0x00001000ff009424 */ /* 0x002fe200078e00ff */
[----:B------:R-:W-:Y:S01]  /*5840*/  @!UP0 UIADD3 UR10, UPT, UPT, UR42, 0x40, URZ ;  /* 0x000000402a0a8890 */ /* 0x000fe2000fffe0ff */
[----:B------:R-:W-:Y:S01]  /*5850*/  @!P1 IADD3 R8, P0, PT, R16, 0x580, RZ ;  /* 0x0000058010089810 */ /* 0x000fe20007f1e0ff */
[----:B------:R-:W-:Y:S01]  /*5860*/  @!UP0 UIADD3 UR8, UPT, UPT, UR21, 0xa00, URZ ;  /* 0x00000a0015088890 */ /* 0x000fe2000fffe0ff */
[----:B------:R-:W-:Y:S02]  /*5870*/  VOTEU.ALL UP0, P1 ;  /* 0x0000000000ff7886 */ /* 0x000fe40000800000 */
[----:B------:R-:W-:Y:S01]  /*5880*/  IMAD.U32 R10, RZ, RZ, UR5 ;  /* 0x00000005ff0a7e24 */ /* 0x000fe2000f8e00ff */
[----:B------:R-:W-:Y:S01]  /*5890*/  UMOV UR9, UR41 ;  /* 0x0000002900097c82 */ /* 0x000fe20008000000 */
[----:B------:R-:W-:Y:S01]  /*58a0*/  IMAD.U32 R11, RZ, RZ, UR4 ;  /* 0x00000004ff0b7e24 */ /* 0x000fe2000f8e00ff */
[----:B------:R-:W-:Y:S01]  /*58b0*/  UMOV UR11, UR43 ;  /* 0x0000002b000b7c82 */ /* 0x000fe20008000000 */
[----:B------:R-:W-:Y:S01]  /*58c0*/  UMOV UR12, UR36 ;  /* 0x00000024000c7c82 */ /* 0x000fe20008000000 */
[----:B------:R-:W-:Y:S01]  /*58d0*/  @!P1 R2UR UR4, R10 ;  /* 0x000000000a0492ca */ /* 0x000fe200000e0000 */
[----:B------:R-:W-:Y:S01]  /*58e0*/  UPRMT UR6, UR47, 0x654, UR41 ;  /* 0x000006542f067896 */ /* 0x000fe20008000029 */
[----:B------:R-:W-:Y:S01]  /*58f0*/  @!P1 R2UR UR5, R11 ;  /* 0x000000000b0592ca */ /* 0x000fe200000e0000 */
[----:B------:R-:W-:Y:S11]  /*5900*/  @!P1 IMAD.X R6, RZ, RZ, R17, P0 ;  /* 0x000000ffff069224 */ /* 0x000ff600000e0611 */
[----:B------:R-:W-:Y:S01]  /*5910*/  @!UPT UIADD3 URZ, UPT, UPT, URZ, URZ, URZ ;  /* 0x000000fffffff290 */ /* 0x000fe2000fffe0ff */
[----:B------:R1:W-:Y:S01]  /*5920*/  @!UP0 UTMALDG.3D [UR40], [UR4], desc[UR16] ;  /* 0x00001028040085b4 */ /* 0x0003e20008011000 */
[----:B------:R-:W-:Y:S05]  /*5930*/  VOTEU.ALL UP0, P1 ;  /* 0x0000000000ff7886 */ /* 0x000fea0000800000 */
[----:B------:R1:W-:Y:S01]  /*5940*/  @!UP0 UTMALDG.3D [UR8], [UR4], desc[UR16] ;  /* 0x00001008040085b4 */ /* 0x0003e20008011000 */
[----:B------:R1:W-:Y:S01]  /*5950*/  @!P1 SYNCS.ARRIVE.TRANS64.RED.A0TR RZ, [UR21+0xd0], R0 ;  /* 0x0000d000ffff99a7 */ /* 0x0003e20008300415 */
[----:B------:R-:W-:Y:S01]  /*5960*/  SYNCS.ARRIVE.TRANS64.RED.A1T0 RZ, [UR6], RZ ;  /* 0x000000ffffff79a7 */ /* 0x000fe20008100406 */
[----:B------:R-:W2:Y:S02]  /*5970*/  SYNCS.PHASECHK.TRANS64.TRYWAIT P2, [UR21+0xf8], R9 ;  /* 0x0000f809ff0075a7 */ /* 0x000ea40008041115 */
[----:B-12---:R-:W-:Y:S05]  /*5980*/  @!P2 BRA `(.L_x_103) ;  /* 0x000000480060a947 */ /* 0x006fea0003800000 */
.L_x_212:
        /* <DEDUP_REMOVED lines=10> */
[----:B------:R-:W-:Y:S02]  /*5a30*/  @!UP0 UIADD3 UR10, UPT, UPT, UR42, 0x50, URZ ;  /* 0x000000502a0a8890 */ /* 0x000fe4000fffe0ff */
[----:B------:R-:W-:Y:S01]  /*5a40*/  @!UP0 UIADD3 UR8, UPT, UPT, UR21, 0x1a00, URZ ;  /* 0x00001a0015088890 */ /* 0x000fe2000fffe0ff */
[----:B------:R-:W-:Y:S01]  /*5a50*/  IMAD.U32 R10, RZ, RZ, UR5 ;  /* 0x00000005ff0a7e24 */ /* 0x000fe2000f8e00ff */
[----:B------:R-:W-:Y:S01]  /*5a60*/  VOTEU.ALL UP0, P1 ;  /* 0x0000000000ff7886 */ /* 0x000fe20000800000 */
[----:B------:R-:W-:Y:S01]  /*5a70*/  IMAD.U32 R11, RZ, RZ, UR4 ;  /* 0x00000004ff0b7e24 */ /* 0x000fe2000f8e00ff */
[----:B------:R-:W-:Y:S01]  /*5a80*/  UMOV UR9, UR33 ;  /* 0x0000002100097c82 */ /* 0x000fe20008000000 */
[----:B------:R-:W-:Y:S01]  /*5a90*/  UMOV UR11, UR43 ;  /* 0x0000002b000b7c82 */ /* 0x000fe20008000000 */
[----:B------:R-:W-:Y:S01]  /*5aa0*/  @!P1 R2UR UR4, R10 ;  /* 0x000000000a0492ca */ /* 0x000fe200000e0000 */
[----:B------:R-:W-:Y:S01]  /*5ab0*/  UMOV UR12, UR36 ;  /* 0x00000024000c7c82 */ /* 0x000fe20008000000 */
[----:B------:R-:W-:Y:S01]  /*5ac0*/  @!P1 R2UR UR5, R11 ;  /* 0x000000000b0592ca */ /* 0x000fe200000e0000 */
[----:B------:R-:W-:Y:S01]  /*5ad0*/  UPRMT UR6, UR47, 0x654, UR33 ;  /* 0x000006542f067896 */ /* 0x000fe20008000021 */
[----:B------:R-:W-:Y:S11]  /*5ae0*/  @!P1 IMAD.X R6, RZ, RZ, R17, P0 ;  /* 0x000000ffff069224 */ /* 0x000ff600000e0611 */
[----:B------:R1:W-:Y:S01]  /*5af0*/  @!UP0 UTMALDG.3D [UR32], [UR4], desc[UR16] ;  /* 0x00001020040085b4 */ /* 0x0003e20008011000 */
[----:B------:R-:W-:Y:S05]  /*5b00*/  VOTEU.ALL UP0, P1 ;  /* 0x0000000000ff7886 */ /* 0x000fea0000800000 */
[----:B------:R1:W-:Y:S01]  /*5b10*/  @!UP0 UTMALDG.3D [UR8], [UR4], desc[UR16] ;  /* 0x00001008040085b4 */ /* 0x0003e20008011000 */
[----:B------:R1:W-:Y:S01]  /*5b20*/  @!P1 SYNCS.ARRIVE.TRANS64.RED.A0TR RZ, [UR21+0xd8], R0 ;  /* 0x0000d800ffff99a7 */ /* 0x0003e20008300415 */
[----:B------:R-:W-:Y:S01]  /*5b30*/  SYNCS.ARRIVE.TRANS64.RED.A1T0 RZ, [UR6], RZ ;  /* 0x000000ffffff79a7 */ /* 0x000fe20008100406 */
[----:B------:R-:W2:Y:S02]  /*5b40*/  SYNCS.PHASECHK.TRANS64.TRYWAIT P2, [UR21+0x100], R9 ;  /* 0x00010009ff0075a7 */ /* 0x000ea40008041115 */
[----:B-12---:R-:W-:Y:S05]  /*5b50*/  @!P2 BRA `(.L_x_104) ;  /* 0x000000480004a947 */ /* 0x006fea0003800000 */
.L_x_214:
        /* <DEDUP_REMOVED lines=9> */
[----:B------:R-:W-:Y:S01]  /*5bf0*/  VIADD R14, R14, 0x1 ;  /* 0x000000010e0e7836 */ /* 0x000fe20000000000 */
        /* <DEDUP_REMOVED lines=10> */
[----:B------:R-:W-:Y:S01]  /*5ca0*/  UMOV UR12, UR36 ;  /* 0x00000024000c7c82 */ /* 0x000fe20008000000 */
[----:B------:R-:W-:Y:S11]  /*5cb0*/  UPRMT UR6, UR47, 0x654, UR25 ;  /* 0x000006542f067896 */ /* 0x000ff60008000019 */
[----:B------:R1:W-:Y:S01]  /*5cc0*/  @!UP0 UTMALDG.3D [UR24], [UR4], desc[UR16] ;  /* 0x00001018040085b4 */ /* 0x0003e20008011000 */
[----:B------:R-:W-:Y:S05]  /*5cd0*/  VOTEU.ALL UP0, P1 ;  /* 0x0000000000ff7886 */ /* 0x000fea0000800000 */
[----:B------:R1:W-:Y:S01]  /*5ce0*/  @!UP0 UTMALDG.3D [UR8], [UR4], desc[UR16] ;  /* 0x00001008040085b4 */ /* 0x0003e20008011000 */
[----:B------:R1:W-:Y:S01]  /*5cf0*/  @!P1 SYNCS.ARRIVE.TRANS64.RED.A0TR RZ, [UR21+0xe0], R0 ;  /* 0x0000e000ffff99a7 */ /* 0x0003e20008300415 */
[----:B------:R-:W-:Y:S01]  /*5d00*/  SYNCS.ARRIVE.TRANS64.RED.A1T0 RZ, [UR6], RZ ;  /* 0x000000ffffff79a7 */ /* 0x000fe20008100406 */
[----:B------:R-:W2:Y:S02]  /*5d10*/  SYNCS.PHASECHK.TRANS64.TRYWAIT P0, [UR21+0x108], R9 ;  /* 0x00010809ff0075a7 */ /* 0x000ea40008001115 */
[----:B-12---:R-:W-:Y:S05]  /*5d20*/  @!P0 BRA `(.L_x_105) ;  /* 0x0000004400a88947 */ /* 0x006fea0003800000 */
.L_x_216:
[----:B------:R-:W-:Y:S01]  /*5d30*/  UPLOP3.LUT UP2, UPT, UPT, UPT, UPT, 0x80, 0x8 ;  /* 0x000000000008789c */ /* 0x000fe20003f4f070 */
[----:B------:R-:W-:Y:S01]  /*5d40*/  @!P1 IADD3 R6, P0, PT, R16, 0x580, RZ ;  /* 0x0000058010069810 */ /* 0x000fe20007f1e0ff */
[----:B------:R-:W-:Y:S01]  /*5d50*/  UMOV UR6, 0x0 ;  /* 0x0000000000067882 */ /* 0x000fe20000000000 */
[----:B------:R-:W-:Y:S01]  /*5d60*/  UMOV UR7, 0x10000000 ;  /* 0x1000000000077882 */ /* 0x000fe20000000000 */
[----:B------:R-:W-:Y:S01]  /*5d70*/  VOTEU.ALL UP0, P1 ;  /* 0x0000000000ff7886 */ /* 0x000fe20000800000 */
[----:B------:R-:W-:Y:S01]  /*5d80*/  @!P1 R2UR UR5, R6 ;  /* 0x00000000060592ca */ /* 0x000fe200000e0000 */
[----:B-1----:R-:W-:Y:S01]  /*5d90*/  @!P1 IMAD.X R0, RZ, RZ, R17, P0 ;  /* 0x000000ffff009224 */ /* 0x002fe200000e0611 */
[----:B------:R-:W-:Y:S01]  /*5da0*/  UMOV UR19, UR43 ;  /* 0x0000002b00137c82 */ /* 0x000fe20008000000 */
[----:B------:R-:W-:Y:S01]  /*5db0*/  UMOV UR20, UR36 ;  /* 0x0000002400147c82 */ /* 0x000fe20008000000 */
[----:B------:R-:W-:Y:S01]  /*5dc0*/  @!UP0 UIADD3 UR18, UPT, UPT, UR42, 0x30, URZ ;  /* 0x000000302a128890 */ /* 0x000fe2000fffe0ff */
[----:B------:R-:W-:Y:S01]  /*5dd0*/  R2UR UR24, R52 ;  /* 0x00000000341872ca */ /* 0x000fe200000e0000 */
[----:B------:R-:W-:Y:S01]  /*5de0*/  @!UP0 UIADD3 UR16, UPT, UPT, UR21, 0x3200, URZ ;  /* 0x0000320015108890 */ /* 0x000fe2000fffe0ff */
[----:B------:R-:W-:Y:S01]  /*5df0*/  @!P1 R2UR UR4, R0 ;  /* 0x00000000000492ca */ /* 0x000fe200000e0000 */
[----:B------:R-:W-:Y:S01]  /*5e00*/  @!UP0 UIADD3 UR17, UPT, UPT, UR21, 0xe8, URZ ;  /* 0x000000e815118890 */ /* 0x000fe2000fffe0ff */
[----:B------:R-:W-:Y:S01]  /*5e10*/  ISETP.NE.AND P0, PT, R14, 0x2, PT ;  /* 0x000000020e00780c */ /* 0x000fe20003f05270 */
[----:B------:R-:W-:Y:S01]  /*5e20*/  @!UP0 UIADD3 UR10, UPT, UPT, UR42, 0x70, URZ ;  /* 0x000000702a0a8890 */ /* 0x000fe2000fffe0ff */
[----:B------:R-:W-:Y:S01]  /*5e30*/  LOP3.LUT R15, R15, 0x1, RZ, 0x3c, !PT ;  /* 0x000000010f0f7812 */ /* 0x000fe200078e3cff */
[----:B------:R-:W-:Y:S01]  /*5e40*/  @!UP0 UIADD3 UR8, UPT, UPT, UR21, 0x3a00, URZ ;  /* 0x00003a0015088890 */ /* 0x000fe2000fffe0ff */
[----:B------:R-:W-:Y:S01]  /*5e50*/  IMAD.U32 R8, RZ, RZ, UR5 ;  /* 0x00000005ff087e24 */ /* 0x000fe2000f8e00ff */
[----:B------:R-:W-:Y:S01]  /*5e60*/  VOTEU.ALL UP0, P1 ;  /* 0x0000000000ff7886 */ /* 0x000fe20000800000 */
[----:B------:R-:W-:Y:S01]  /*5e70*/  UMOV UR11, UR43 ;  /* 0x0000002b000b7c82 */ /* 0x000fe20008000000 */
[----:B------:R-:W-:Y:S01]  /*5e80*/  UMOV UR12, UR36 ;  /* 0x00000024000c7c82 */ /* 0x000fe20008000000 */
[----:B------:R-:W-:Y:S01]  /*5e90*/  UMOV UR9, UR17 ;  /* 0x0000001100097c82 */ /* 0x000fe20008000000 */
[----:B------:R-:W-:Y:S01]  /*5ea0*/  SEL R0, RZ, 0x1, P0 ;  /* 0x00000001ff007807 */ /* 0x000fe20000000000 */
[----:B------:R-:W-:Y:S01]  /*5eb0*/  UIADD3 UR28, UPT, UPT, UR13, UR24, URZ ;  /* 0x000000180d1c7290 */ /* 0x000fe2000fffe0ff */
[----:B------:R-:W-:Y:S01]  /*5ec0*/  IMAD.U32 R9, RZ, RZ, UR4 ;  /* 0x00000004ff097e24 */ /* 0x000fe2000f8e00ff */
[----:B------:R-:W-:Y:S01]  /*5ed0*/  @!P1 R2UR UR4, R8 ;  /* 0x00000000080492ca */ /* 0x000fe200000e0000 */
[----:B------:R-:W-:Y:S01]  /*5ee0*/  UMOV UR36, UR29 ;  /* 0x0000001d00247c82 */ /* 0x000fe20008000000 */
[----:B------:R-:W-:Y:S02]  /*5ef0*/  LOP3.LUT R13, R13, R0, RZ, 0x3c, !PT ;  /* 0x000000000d0d7212 */ /* 0x000fe400078e3cff */
[----:B------:R-:W-:Y:S02]  /*5f00*/  @!P1 R2UR UR5, R9 ;  /* 0x00000000090592ca */ /* 0x000fe400000e0000 */
[----:B------:R-:W-:Y:S11]  /*5f10*/  SEL R14, R14, RZ, P0 ;  /* 0x000000ff0e0e7207 */ /* 0x000ff60000000000 */
[----:B------:R1:W-:Y:S01]  /*5f20*/  @!UP0 UTMALDG.3D [UR16], [UR4], desc[UR6] ;  /* 0x00000610040085b4 */ /* 0x0003e20008011000 */
[----:B------:R-:W-:Y:S05]  /*5f30*/  VOTEU.ALL UP0, P1 ;  /* 0x0000000000ff7886 */ /* 0x000fea0000800000 */
[----:B------:R2:W-:Y:S01]  /*5f40*/  @!UP0 UTMALDG.3D [UR8], [UR4], desc[UR6] ;  /* 0x00000608040085b4 */ /* 0x0005e20008011000 */
[----:B------:R2:W-:Y:S01]  /*5f50*/  @!P1 SYNCS.ARRIVE.TRANS64.RED.A0TR RZ, [UR21+0xe8], R7 ;  /* 0x0000e807ffff99a7 */ /* 0x0005e20008300415 */
[----:B------:R-:W-:Y:S01]  /*5f60*/  SYNCS.ARRIVE.TRANS64.RED.A1T0 RZ, [UR37], RZ ;  /* 0x000000ffffff79a7 */ /* 0x000fe20008100425 */
[----:B-1----:R-:W-:Y:S01]  /*5f70*/  UIADD3 UR20, UPT, UPT, UR14, UR63, URZ ;  /* 0x0000003f0e147290 */ /* 0x002fe2000fffe0ff */
[----:B------:R-:W-:Y:S11]  /*5f80*/  BRA.U UP1, `(.L_x_106) ;  /* 0xfffffff101047547 */ /* 0x000ff6000b83ffff */
[----:B------:R-:W-:-:S04]  /*5f90*/  SHF.L.U32 R2, R15, 0x1f, RZ ;  /* 0x0000001f0f027819 */ /* 0x000fc800000006ff */
[----:B------:R-:W1:Y:S02]  /*5fa0*/  SYNCS.PHASECHK.TRANS64.TRYWAIT P0, [UR21+0xf0], R2 ;  /* 0x0000f002ff0075a7 */ /* 0x000e640008001115 */
[----:B-1----:R-:W-:Y:S05]  /*5fb0*/  @!P0 BRA `(.L_x_107) ;  /* 0x00000044001c8947 */ /* 0x002fea0003800000 */
.L_x_218:
[----:B------:R-:W3:Y:S02]  /*5fc0*/  SYNCS.PHASECHK.TRANS64.TRYWAIT P0, [UR21+0xf8], R2 ;  /* 0x0000f802ff0075a7 */ /* 0x000ee40008001115 */
[----:B---3--:R-:W-:Y:S05]  /*5fd0*/  @!P0 BRA `(.L_x_108) ;  /* 0x00000044002c8947 */ /* 0x008fea0003800000 */
.L_x_220:
[----:B------:R-:W3:Y:S02]  /*5fe0*/  SYNCS.PHASECHK.TRANS64.TRYWAIT P0, [UR21+0x100], R2 ;  /* 0x00010002ff0075a7 */ /* 0x000ee40008001115 */
[----:B---3--:R-:W-:Y:S05]  /*5ff0*/  @!P0 BRA `(.L_x_109) ;  /* 0x00000044003c8947 */ /* 0x008fea0003800000 */
.L_x_222:
[----:B-1----:R-:W-:-:S07]  /*6000*/  MOV R0, UR21 ;  /* 0x0000001500007c02 */ /* 0x002fce0008000f00 */
.L_x_110:
[----:B-1----:R-:W-:-:S04]  /*6010*/  SHF.L.U32 R2, R15, 0x1f, RZ ;  /* 0x0000001f0f027819 */ /* 0x002fc800000006ff */
[----:B------:R1:W3:Y:S03]  /*6020*/  SYNCS.PHASECHK.TRANS64.TRYWAIT P0, [R0+URZ+0x108], R2 ;  /* 0x00010802000075a7 */ /* 0x0002e600080011ff */
[----:B---3--:R-:W-:Y:S05]  /*6030*/  @!P0 NANOSLEEP.SYNCS 0x989680 ;  /* 0x009896800000895d */ /* 0x008fea0003900000 */
[----:B------:R-:W3:Y:S02]  /*6040*/  @!P0 SYNCS.PHASECHK.TRANS64 P0, [R0+URZ+0x108], R2 ;  /* 0x00010802000085a7 */ /* 0x000ee400080010ff */
[----:B--23--:R-:W-:Y:S05]  /*6050*/  @P0 EXIT ;  /* 0x000000000000094d */ /* 0x00cfea0003800000 */
[----:B------:R-:W-:Y:S05]  /*6060*/  BRA `(.L_x_110) ;  /* 0xfffffffc00e87947 */ /* 0x000fea000383ffff */
.L_x_95:
[----:B------:R-:W-:-:S06]  /*6070*/  UISETP.GE.AND UP0, UPT, UR25, 0x4, UPT ;  /* 0x000000041900788c */ /* 0x000fcc000bf06270 */
[----:B------:R-:W-:-:S13]  /*6080*/  PLOP3.LUT P0, PT, PT, PT, UP0, 0x80, 0x8 ;  /* 0x000000000008781c */ /* 0x000fda0003f0f008 */
[----:B------:R-:W-:Y:S05]  /*6090*/  @!P0 EXIT ;  /* 0x000000000000894d */ /* 0x000fea0003800000 */
[----:B------:R-:W-:Y:S01]  /*60a0*/  BAR.SYNC.DEFER_BLOCKING 0x6, 0xa0 ;  /* 0x0182800000007b1d */ /* 0x000fe20000010000 */
[----:B------:R-:W-:Y:S01]  /*60b0*/  IMAD.SHL.U32 R49, R61, 0x10, RZ ;  /* 0x000000103d317824 */ /* 0x000fe200078e00ff */
[----:B------:R-:W-:Y:S01]  /*60c0*/  CS2R R58, SRZ ;  /* 0x00000000003a7805 */ /* 0x000fe2000001ff00 */
[----:B------:R-:W-:Y:S02]  /*60d0*/  IMAD.SHL.U32 R5, R51, 0x200, RZ ;  /* 0x0000020033057824 */ /* 0x000fe400078e00ff */
[----:B------:R-:W-:Y:S01]  /*60e0*/  IMAD.U32 R23, R61, 0x10000, RZ ;  /* 0x000100003d177824 */ /* 0x000fe200078e00ff */
[----:B------:R-:W-:Y:S01]  /*60f0*/  UMOV UR43, 0x400 ;  /* 0x00000400002b7882 */ /* 0x000fe20000000000 */
[----:B------:R-:W-:Y:S01]  /*6100*/  LOP3.LUT R48, R49, 0x5b0, RZ, 0xc0, !PT ;  /* 0x000005b031307812 */ /* 0x000fe200078ec0ff */
[----:B------:R-:W-:Y:S01]  /*6110*/  ULEA UR43, UR47, UR43, 0x18 ;  /* 0x0000002b2f2b7291 */ /* 0x000fe2000f8ec0ff */
[----:B------:R-:W1:Y:S01]  /*6120*/  LDC.64 R44, c[0x0][0x888] ;  /* 0x00022200ff2c7b82 */ /* 0x000e620000000a00 */
[----:B------:R-:W-:Y:S01]  /*6130*/  IMAD.SHL.U32 R4, R61, 0x2, RZ ;  /* 0x000000023d047824 */ /* 0x000fe200078e00ff */
[----:B------:R-:W-:Y:S01]  /*6140*/  LOP3.LUT R48, R48, 0x200, R5, 0xf8, !PT ;  /* 0x0000020030307812 */ /* 0x000fe200078ef805 */
[----:B------:R-:W-:Y:S01]  /*6150*/  IMAD.SHL.U32 R5, R51, 0x200000, RZ ;  /* 0x0020000033057824 */ /* 0x000fe200078e00ff */
[C---:B------:R-:W-:Y:S01]  /*6160*/  LOP3.LUT R6, R49.reuse, 0x40, RZ, 0xc0, !PT ;  /* 0x0000004031067812 */ /* 0x040fe200078ec0ff */
[----:B------:R-:W-:Y:S01]  /*6170*/  UIADD3 UR4, UPT, UPT, UR43, 0x200, URZ ;  /* 0x000002002b047890 */ /* 0x000fe2000fffe0ff */
[----:B------:R-:W-:Y:S01]  /*6180*/  LOP3.LUT P0, RZ, R49, 0x40, RZ, 0xc0, !PT ;  /* 0x0000004031ff7812 */ /* 0x000fe2000780c0ff */
[----:B------:R-:W-:Y:S01]  /*6190*/  IMAD.MOV.U32 R60, RZ, RZ, 0x1 ;  /* 0x00000001ff3c7424 */ /* 0x000fe200078e00ff */
[----:B------:R-:W2:Y:S01]  /*61a0*/  LDC.64 R46, c[0x0][0x890] ;  /* 0x00022400ff2e7b82 */ /* 0x000ea20000000a00 */
[----:B------:R-:W-:Y:S01]  /*61b0*/  LOP3.LUT R5, R5, 0x200000, RZ, 0xc0, !PT ;  /* 0x0020000005057812 */ /* 0x000fe200078ec0ff */
[----:B------:R-:W-:Y:S01]  /*61c0*/  IMAD.MOV.U32 R22, RZ, RZ, RZ ;  /* 0x000000ffff167224 */ /* 0x000fe200078e00ff */
[----:B------:R-:W-:Y:S01]  /*61d0*/  LOP3.LUT R4, R6, 0x8, R4, 0xf8, !PT ;  /* 0x0000000806047812 */ /* 0x000fe200078ef804 */
[----:B------:R-:W-:Y:S01]  /*61e0*/  IMAD.MOV.U32 R56, RZ, RZ, RZ ;  /* 0x000000ffff387224 */ /* 0x000fe200078e00ff */
[----:B------:R-:W-:Y:S01]  /*61f0*/  LOP3.LUT R23, R5, 0x400000, R23, 0xf8, !PT ;  /* 0x0040000005177812 */ /* 0x000fe200078ef817 */
[----:B------:R-:W-:Y:S01]  /*6200*/  IMAD.U32 R53, RZ, RZ, UR4 ;  /* 0x00000004ff357e24 */ /* 0x000fe2000f8e00ff */
[----:B------:R-:W3:Y:S01]  /*6210*/  LDS R0, [UR43+0x1d0] ;  /* 0x0001d02bff007984 */ /* 0x000ee20008000800 */
[----:B------:R-:W4:Y:S01]  /*6220*/  LDC.64 R42, c[0x0][0x8b0] ;  /* 0x00022c00ff2a7b82 */ /* 0x000f220000000a00 */
[----:B------:R-:W-:Y:S01]  /*6230*/  LOP3.LUT R48, R48, R4, RZ, 0xfc, !PT ;  /* 0x0000000430307212 */ /* 0x000fe200078efcff */
[----:B------:R-:W1:Y:S01]  /*6240*/  LDCU UR60, c[0x0][0x370] ;  /* 0x00006e00ff3c77ac */ /* 0x000e620008000800 */
[----:B------:R-:W-:Y:S01]  /*6250*/  LOP3.LUT R61, R61, 0x60, RZ, 0xc0, !PT ;  /* 0x000000603d3d7812 */ /* 0x000fe200078ec0ff */
[----:B------:R-:W1:Y:S04]  /*6260*/  LDCU UR42, c[0x0][0xb0c] ;  /* 0x00016180ff2a77ac */ /* 0x000e680008000800 */
[----:B------:R-:W1:Y:S01]  /*6270*/  LDC.64 R40, c[0x0][0x8a8] ;  /* 0x00022a00ff287b82 */ /* 0x000e620000000a00 */
[----:B------:R-:W1:Y:S01]  /*6280*/  LDCU UR39, c[0x0][0xb30] ;  /* 0x00016600ff2777ac */ /* 0x000e620008000800 */
[----:B------:R-:W1:Y:S01]  /*6290*/  LDCU.64 UR54, c[0x0][0x888] ;  /* 0x00011100ff3677ac */ /* 0x000e620008000a00 */
[----:B------:R-:W1:Y:S01]  /*62a0*/  LDCU.64 UR40, c[0x0][0xb28] ;  /* 0x00016500ff2877ac */ /* 0x000e620008000a00 */
[----:B------:R-:W1:Y:S01]  /*62b0*/  LDCU.128 UR56, c[0x0][0xb10] ;  /* 0x00016200ff3877ac */ /* 0x000e620008000c00 */
[----:B------:R-:W1:Y:S01]  /*62c0*/  LDCU UR53, c[0x0][0x374] ;  /* 0x00006e80ff3577ac */ /* 0x000e620008000800 */
[----:B------:R-:W-:Y:S01]  /*62d0*/  UMOV UR52, URZ ;  /* 0x000000ff00347c82 */ /* 0x000fe20008000000 */
[----:B------:R-:W-:Y:S01]  /*62e0*/  UMOV UR46, URZ ;  /* 0x000000ff002e7c82 */ /* 0x000fe20008000000 */
[----:B---3--:R-:W-:Y:S01]  /*62f0*/  IMAD.IADD R23, R0, 0x1, R23 ;  /* 0x0000000100177824 */ /* 0x008fe200078e0217 */
[----:B--2---:R-:W-:-:S07]  /*6300*/  P2R R0, PR, RZ, 0x1 ;  /* 0x00000001ff007803 */ /* 0x004fce0000000000 */
.L_x_154:
[----:B------:R-:W-:Y:S02]  /*6310*/  LEA R3, R56, UR43, 0x3 ;  /* 0x0000002b38037c11 */ /* 0x000fe4000f8e18ff */
[----:B------:R-:W-:Y:S02]  /*6320*/  SHF.L.U32 R0, R58, 0x1f, RZ ;  /* 0x0000001f3a007819 */ /* 0x000fe400000006ff */
[----:B-1----:R-:W-:Y:S02]  /*6330*/  LEA R4, R56, UR43, 0x4 ;  /* 0x0000002b38047c11 */ /* 0x002fe4000f8e20ff */
[----:B------:R-:W2:Y:S02]  /*6340*/  SYNCS.PHASECHK.TRANS64.TRYWAIT P0, [R3+URZ+0x120], R0 ;  /* 0x00012000030075a7 */ /* 0x000ea400080011ff */
[----:B--2---:R-:W-:Y:S05]  /*6350*/  @!P0 BRA `(.L_x_111) ;  /* 0x00000040007c8947 */ /* 0x004fea0003800000 */
.L_x_223:
        /* <DEDUP_REMOVED lines=11> */
[----:B------:R-:W-:Y:S01]  /*6410*/  PLOP3.LUT P0, PT, PT, PT, UP1, 0x80, 0x8 ;  /* 0x000000000008781c */ /* 0x000fe20003f0f018 */
[----:B------:R-:W-:Y:S11]  /*6420*/  UP2UR UR62, UPR, URZ, 0x2 ;  /* 0x00000002ff3e7883 */ /* 0x000ff60008000000 */
[----:B------:R-:W-:Y:S01]  /*6430*/  @!UPT UIADD3 URZ, UPT, UPT, URZ, URZ, URZ ;  /* 0x000000fffffff290 */ /* 0x000fe2000fffe0ff */
        /* <DEDUP_REMOVED lines=13> */
[----:B------:R-:W2:Y:S01]  /*6510*/  LDCU UR12, c[0x0][0xb20] ;  /* 0x00016400ff0c77ac */ /* 0x000ea20008000800 */
[----:B------:R-:W-:Y:S02]  /*6520*/  UIMAD.WIDE.U32 UR4, UR53, UR59, URZ ;  /* 0x0000003b350472a5 */ /* 0x000fe4000f8e00ff */
[----:B------:R-:W-:Y:S02]  /*6530*/  UIMAD.WIDE.U32 UR6, UR60, UR56, URZ ;  /* 0x000000383c0672a5 */ /* 0x000fe4000f8e00ff */
[----:B------:R-:W-:Y:S02]  /*6540*/  UISETP.NE.AND UP0, UPT, UR58, 0x1, UPT ;  /* 0x000000013a00788c */ /* 0x000fe4000bf05270 */
[----:B------:R-:W-:Y:S02]  /*6550*/  UIMAD.WIDE.U32 UR8, UR37, UR59, URZ ;  /* 0x0000003b250872a5 */ /* 0x000fe4000f8e00ff */
[----:B------:R-:W-:Y:S02]  /*6560*/  UIMAD.WIDE.U32 UR10, UR38, UR56, URZ ;  /* 0x00000038260a72a5 */ /* 0x000fe4000f8e00ff */
[----:B------:R-:W-:Y:S02]  /*6570*/  UISETP.NE.AND UP1, UPT, UR42, 0x1, UPT ;  /* 0x000000012a00788c */ /* 0x000fe4000bf25270 */
[----:B------:R-:W-:Y:S01]  /*6580*/  UISETP.NE.AND UP2, UPT, UR45, 0x1, UPT ;  /* 0x000000012d00788c */ /* 0x000fe2000bf45270 */
[----:B------:R-:W-:Y:S02]  /*6590*/  UMOV UR4, UR5 ;  /* 0x0000000500047c82 */ /* 0x000fe40008000000 */
[----:B--2---:R-:W-:Y:S03]  /*65a0*/  USHF.R.U32.HI UR5, URZ, UR12, UR4 ;  /* 0x0000000cff057299 */ /* 0x004fe60008011604 */
[----:B------:R-:W-:Y:S02]  /*65b0*/  UMOV UR4, UR7 ;  /* 0x0000000700047c82 */ /* 0x000fe40008000000 */
[----:B------:R-:W-:Y:S02]  /*65c0*/  USHF.R.U32.HI UR7, URZ, UR57, UR4 ;  /* 0x00000039ff077299 */ /* 0x000fe40008011604 */
[----:B------:R-:W-:Y:S02]  /*65d0*/  USEL UR4, UR53, UR5, !UP0 ;  /* 0x0000000535047287 */ /* 0x000fe4000c000000 */
[----:B------:R-:W-:Y:S01]  /*65e0*/  USEL UR7, UR60, UR7, !UP1 ;  /* 0x000000073c077287 */ /* 0x000fe2000c800000 */
[----:B------:R-:W-:Y:S01]  /*65f0*/  UMOV UR5, UR9 ;  /* 0x0000000900057c82 */ /* 0x000fe20008000000 */
[----:B------:R-:W-:Y:S02]  /*6600*/  UIMAD.WIDE.U32 UR8, UR4, UR40, URZ ;  /* 0x00000028040872a5 */ /* 0x000fe4000f8e00ff */
[----:B------:R-:W-:Y:S03]  /*6610*/  USHF.R.U32.HI UR6, URZ, UR12, UR5 ;  /* 0x0000000cff067299 */ /* 0x000fe60008011605 */
[----:B------:R-:W-:Y:S01]  /*6620*/  UMOV UR5, UR11 ;  /* 0x0000000b00057c82 */ /* 0x000fe20008000000 */
[----:B------:R-:W-:Y:S02]  /*6630*/  UIMAD.WIDE.U32 UR10, UR7, UR40, URZ ;  /* 0x00000028070a72a5 */ /* 0x000fe4000f8e00ff */
[----:B------:R-:W-:Y:S02]  /*6640*/  USHF.R.U32.HI UR12, URZ, UR57, UR5 ;  /* 0x00000039ff0c7299 */ /* 0x000fe40008011605 */
[----:B------:R-:W-:Y:S01]  /*6650*/  USEL UR6, UR37, UR6, !UP0 ;  /* 0x0000000625067287 */ /* 0x000fe2000c000000 */
[----:B------:R-:W-:Y:S02]  /*6660*/  UMOV UR5, UR9 ;  /* 0x0000000900057c82 */ /* 0x000fe40008000000 */
[----:B------:R-:W-:Y:S01]  /*6670*/  UMOV UR10, UR11 ;  /* 0x0000000b000a7c82 */ /* 0x000fe20008000000 */
[----:B------:R-:W-:Y:S02]  /*6680*/  @UP2 USHF.R.U32.HI UR4, URZ, UR41, UR5 ;  /* 0x00000029ff042299 */ /* 0x000fe40008011605 */
[----:B------:R-:W-:Y:S02]  /*6690*/  @UP2 USHF.R.U32.HI UR7, URZ, UR41, UR10 ;  /* 0x00000029ff072299 */ /* 0x000fe4000801160a */
[----:B------:R-:W-:Y:S02]  /*66a0*/  UIMAD UR4, UR45, UR4, URZ ;  /* 0x000000042d0472a4 */ /* 0x000fe4000f8e02ff */
        /* <DEDUP_REMOVED lines=8> */
[----:B------:R-:W-:Y:S02]  /*6730*/  USEL UR11, UR6, UR4, !UP2 ;  /* 0x00000004060b7287 */ /* 0x000fe4000d000000 */
[----:B------:R-:W-:Y:S02]  /*6740*/  UIADD3 UR8, UPT, UPT, -UR5, URZ, URZ ;  /* 0x000000ff05087290 */ /* 0x000fe4000fffe1ff */
[----:B------:R-:W-:Y:S01]  /*6750*/  UIADD3 UR10, UPT, UPT, -UR11, URZ, URZ ;  /* 0x000000ff0b0a7290 */ /* 0x000fe2000fffe1ff */
[----:B------:R-:W-:Y:S01]  /*6760*/  @!UP0 UMOV UR4, UR9 ;  /* 0x0000000900048c82 */ /* 0x000fe20008000000 */
[----:B------:R-:W-:Y:S02]  /*6770*/  UIADD3 UR9, UPT, UPT, -UR6, URZ, URZ ;  /* 0x000000ff06097290 */ /* 0x000fe4000fffe1ff */
[----:B------:R-:W-:Y:S02]  /*6780*/  @!UP0 USHF.R.U32.HI UR4, URZ, UR41, UR4 ;  /* 0x00000029ff048299 */ /* 0x000fe40008011604 */
[----:B------:R-:W-:Y:S02]  /*6790*/  UIMAD UR10, UR45, UR10, UR6 ;  /* 0x0000000a2d0a72a4 */ /* 0x000fe4000f8e0206 */
[----:B------:R-:W-:Y:S04]  /*67a0*/  @!UP0 USEL UR4, UR5, UR4, !UP2 ;  /* 0x0000000405048287 */ /* 0x000fe8000d000000 */
[----:B------:R-:W-:Y:S02]  /*67b0*/  @!UP0 UIMAD UR10, UR7, UR10, UR4 ;  /* 0x0000000a070a82a4 */ /* 0x000fe4000f8e0204 */
[----:B------:R-:W-:Y:S02]  /*67c0*/  @!UP0 UIADD3 UR11, UPT, UPT, UR11, -UR4, URZ ;  /* 0x800000040b0b8290 */ /* 0x000fe4000fffe0ff */
[----:B------:R-:W-:Y:S02]  /*67d0*/  UIMAD UR7, UR42, UR8, UR38 ;  /* 0x000000082a0772a4 */ /* 0x000fe4000f8e0226 */
[----:B------:R-:W-:Y:S02]  /*67e0*/  @!UP0 UIMAD UR6, UR11, UR45, UR5 ;  /* 0x0000002d0b0682a4 */ /* 0x000fe4000f8e0205 */
[----:B------:R-:W-:Y:S01]  /*67f0*/  UIMAD UR4, UR58, UR9, UR37 ;  /* 0x000000093a0472a4 */ /* 0x000fe2000f8e0225 */
[----:B------:R-:W-:Y:S02]  /*6800*/  @!UP0 UMOV UR5, UR10 ;  /* 0x0000000a00058c82 */ /* 0x000fe40008000000 */
[----:B------:R-:W-:Y:S02]  /*6810*/  UIMAD UR38, UR5, UR42, UR7 ;  /* 0x0000002a052672a4 */ /* 0x000fe4000f8e0207 */
[----:B------:R-:W-:Y:S11]  /*6820*/  UIMAD UR37, UR6, UR58, UR4 ;  /* 0x0000003a062572a4 */ /* 0x000ff6000f8e0204 */
[----:B------:R-:W-:Y:S01]  /*6830*/  @!UPT UIADD3 URZ, UPT, UPT, URZ, URZ, URZ ;  /* 0x000000fffffff290 */ /* 0x000fe2000fffe0ff */
.L_x_112:
[----:B------:R-:W-:Y:S01]  /*6840*/  UISETP.NE.AND UP0, UPT, UR39, 0x1, UPT ;  /* 0x000000012700788c */ /* 0x000fe2000bf05270 */
[----:B------:R-:W-:Y:S01]  /*6850*/  LOP3.LUT P0, RZ, R53, 0x90, RZ, 0xc0, !PT ;  /* 0x0000009035ff7812 */ /* 0x000fe2000780c0ff */
[----:B------:R-:W-:Y:S01]  /*6860*/  USHF.L.U32 UR50, UR20, 0x6, URZ ;  /* 0x0000000614327899 */ /* 0x000fe200080006ff */
[----:B------:R-:W-:Y:S01]  /*6870*/  BSSY.RECONVERGENT B6, `(.L_x_113) ;  /* 0x0000034000067945 */ /* 0x000fe20003800200 */
[----:B------:R-:W-:Y:S01]  /*6880*/  USHF.L.U32 UR49, UR28, 0x7, URZ ;  /* 0x000000071c317899 */ /* 0x000fe200080006ff */
[----:B------:R-:W-:Y:S06]  /*6890*/  IADD3 R56, PT, PT, R56, 0x1, RZ ;  /* 0x0000000138387810 */ /* 0x000fec0007ffe0ff */
[----:B------:R-:W2:Y:S01]  /*68a0*/  @!UP0 LDCU.128 UR12, c[0x0][0xb10] ;  /* 0x00016200ff0c87ac */ /* 0x000ea20008000c00 */
[----:B------:R-:W3:Y:S01]  /*68b0*/  @!UP0 LDCU UR5, c[0x0][0xb0c] ;  /* 0x00016180ff0587ac */ /* 0x000ee20008000800 */
[----:B------:R-:W4:Y:S01]  /*68c0*/  @!UP0 LDCU UR10, c[0x0][0xb20] ;  /* 0x00016400ff0a87ac */ /* 0x000f220008000800 */
[----:B--2---:R-:W-:Y:S02]  /*68d0*/  UIMAD.WIDE.U32 UR8, UR38, UR12, URZ ;  /* 0x0000000c260872a5 */ /* 0x004fe4000f8e00ff */
[----:B------:R-:W-:Y:S02]  /*68e0*/  UIMAD.WIDE.U32 UR6, UR37, UR15, URZ ;  /* 0x0000000f250672a5 */ /* 0x000fe4000f8e00ff */
[----:B------:R-:W-:Y:S03]  /*68f0*/  @!UP0 UISETP.NE.AND UP1, UPT, UR14, 0x1, UPT ;  /* 0x000000010e00888c */ /* 0x000fe6000bf25270 */
[----:B------:R-:W-:Y:S01]  /*6900*/  @!UP0 UMOV UR4, UR9 ;  /* 0x0000000900048c82 */ /* 0x000fe20008000000 */
[----:B---3--:R-:W-:Y:S02]  /*6910*/  @!UP0 UISETP.NE.AND UP2, UPT, UR5, 0x1, UPT ;  /* 0x000000010500888c */ /* 0x008fe4000bf45270 */
[----:B------:R-:W-:Y:S01]  /*6920*/  @!UP0 USHF.R.U32.HI UR4, URZ, UR13, UR4 ;  /* 0x0000000dff048299 */ /* 0x000fe20008011604 */
[----:B------:R-:W-:Y:S02]  /*6930*/  @!UP0 UMOV UR6, UR7 ;  /* 0x0000000700068c82 */ /* 0x000fe40008000000 */
[----:B----4-:R-:W-:Y:S02]  /*6940*/  @!UP0 USHF.R.U32.HI UR6, URZ, UR10, UR6 ;  /* 0x0000000aff068299 */ /* 0x010fe40008011606 */
[----:B------:R-:W-:Y:S02]  /*6950*/  @!UP0 USEL UR7, UR38, UR4, !UP2 ;  /* 0x0000000426078287 */ /* 0x000fe4000d000000 */
[----:B------:R-:W-:Y:S04]  /*6960*/  @!UP0 USEL UR6, UR37, UR6, !UP1 ;  /* 0x0000000625068287 */ /* 0x000fe8000c800000 */
[----:B------:R-:W-:Y:S02]  /*6970*/  @!UP0 UIADD3 UR4, UPT, UPT, -UR7, UR6, URZ ;  /* 0x0000000607048290 */ /* 0x000fe4000fffe1ff */
[----:B------:R-:W-:Y:S02]  /*6980*/  @!UP0 UIADD3 UR6, UPT, UPT, UR7, -UR6, URZ ;  /* 0x8000000607068290 */ /* 0x000fe4000fffe0ff */
[----:B------:R-:W-:Y:S02]  /*6990*/  @!UP0 UIMAD UR38, UR4, UR5, UR38 ;  /* 0x00000005042682a4 */ /* 0x000fe4000f8e0226 */
[----:B------:R-:W-:Y:S01]  /*69a0*/  @!UP0 UIMAD UR37, UR6, UR14, UR37 ;  /* 0x0000000e062582a4 */ /* 0x000fe2000f8e0225 */
[----:B------:R-:W-:Y:S11]  /*69b0*/  @!P0 BRA `(.L_x_114) ;  /* 0x00000000007c8947 */ /* 0x000ff60003800000 */
[----:B------:R-:W2:Y:S01]  /*69c0*/  LDCU.64 UR8, c[0x4][0x80] ;  /* 0x01001000ff0877ac */ /* 0x000ea20008000a00 */
[----:B------:R-:W-:Y:S01]  /*69d0*/  MOV R2, 0x0 ;  /* 0x0000000000027802 */ /* 0x000fe20000000f00 */
[----:B------:R-:W-:Y:S02]  /*69e0*/  HFMA2 R12, -RZ, RZ, 0, 5.9604644775390625e-08 ;  /* 0x00000001ff0c7431 */ /* 0x000fe400000001ff */
[----:B------:R-:W-:Y:S01]  /*69f0*/  IMAD.MOV.U32 R8, RZ, RZ, 0x70 ;  /* 0x00000070ff087424 */ /* 0x000fe200078e00ff */
[----:B------:R3:W4:Y:S01]  /*6a00*/  LDC.64 R14, c[0x4][R2] ;  /* 0x01000000020e7b82 */ /* 0x0007220000000a00 */
[----:B------:R-:W1:Y:S01]  /*6a10*/  LDCU.64 UR6, c[0x4][0x88] ;  /* 0x01001100ff0677ac */ /* 0x000e620008000a00 */
[----:B------:R-:W-:Y:S01]  /*6a20*/  IMAD.MOV.U32 R13, RZ, RZ, RZ ;  /* 0x000000ffff0d7224 */ /* 0x000fe200078e00ff */
[----:B------:R-:W1:Y:S01]  /*6a30*/  LDCU.64 UR4, c[0x4][0x8] ;  /* 0x01000100ff0477ac */ /* 0x000e620008000a00 */
[----:B--2---:R-:W-:Y:S01]  /*6a40*/  MOV R5, UR9 ;  /* 0x0000000900057c02 */ /* 0x004fe20008000f00 */
[----:B------:R-:W-:Y:S01]  /*6a50*/  IMAD.U32 R4, RZ, RZ, UR8 ;  /* 0x00000008ff047e24 */ /* 0x000fe2000f8e00ff */
[----:B-1----:R-:W-:Y:S01]  /*6a60*/  MOV R7, UR7 ;  /* 0x0000000700077c02 */ /* 0x002fe20008000f00 */
[----:B------:R-:W-:Y:S01]  /*6a70*/  IMAD.U32 R6, RZ, RZ, UR6 ;  /* 0x00000006ff067e24 */ /* 0x000fe2000f8e00ff */
[----:B------:R-:W-:Y:S01]  /*6a80*/  MOV R11, UR5 ;  /* 0x00000005000b7c02 */ /* 0x000fe20008000f00 */
[----:B------:R-:W-:Y:S02]  /*6a90*/  IMAD.U32 R10, RZ, RZ, UR4 ;  /* 0x00000004ff0a7e24 */ /* 0x000fe4000f8e00ff */
[----:B------:R-:W-:Y:S07]  /*6aa0*/  LEPC R20, `(.L_x_115) ;  /* 0x000000001014794e */ /* 0x000fee0000000000 */
[----:B---345:R-:W-:Y:S05]  /*6ab0*/  CALL.ABS.NOINC R14 ;  /* 0x000000000e007343 */ /* 0x038fea0003c00000 */
.L_x_115:
[----:B------:R-:W1:Y:S01]  /*6ac0*/  LDCU.64 UR8, c[0x4][0x80] ;  /* 0x01001000ff0877ac */ /* 0x000e620008000a00 */
[----:B------:R-:W2:Y:S01]  /*6ad0*/  LDC.64 R2, c[0x4][R2] ;  /* 0x0100000002027b82 */ /* 0x000ea20000000a00 */
[----:B------:R-:W-:Y:S02]  /*6ae0*/  HFMA2 R12, -RZ, RZ, 0, 5.9604644775390625e-08 ;  /* 0x00000001ff0c7431 */ /* 0x000fe400000001ff */
[----:B------:R-:W-:Y:S02]  /*6af0*/  IMAD.MOV.U32 R8, RZ, RZ, 0x70 ;  /* 0x00000070ff087424 */ /* 0x000fe400078e00ff */
[----:B------:R-:W-:Y:S01]  /*6b00*/  IMAD.MOV.U32 R13, RZ, RZ, RZ ;  /* 0x000000ffff0d7224 */ /* 0x000fe200078e00ff */
[----:B------:R-:W3:Y:S01]  /*6b10*/  LDCU.64 UR6, c[0x4][0x88] ;  /* 0x01001100ff0677ac */ /* 0x000ee20008000a00 */
[----:B------:R-:W4:Y:S01]  /*6b20*/  LDCU.64 UR4, c[0x4][0x8] ;  /* 0x01000100ff0477ac */ /* 0x000f220008000a00 */
[----:B-1----:R-:W-:Y:S02]  /*6b30*/  MOV R4, UR8 ;  /* 0x0000000800047c02 */ /* 0x002fe40008000f00 */
[----:B------:R-:W-:Y:S02]  /*6b40*/  MOV R5, UR9 ;  /* 0x0000000900057c02 */ /* 0x000fe40008000f00 */
[----:B---3--:R-:W-:Y:S01]  /*6b50*/  MOV R7, UR7 ;  /* 0x0000000700077c02 */ /* 0x008fe20008000f00 */
[----:B------:R-:W-:Y:S01]  /*6b60*/  IMAD.U32 R6, RZ, RZ, UR6 ;  /* 0x00000006ff067e24 */ /* 0x000fe2000f8e00ff */
[----:B----4-:R-:W-:Y:S01]  /*6b70*/  MOV R11, UR5 ;  /* 0x00000005000b7c02 */ /* 0x010fe20008000f00 */
[----:B------:R-:W-:Y:S02]  /*6b80*/  IMAD.U32 R10, RZ, RZ, UR4 ;  /* 0x00000004ff0a7e24 */ /* 0x000fe4000f8e00ff */
[----:B------:R-:W-:Y:S07]  /*6b90*/  LEPC R20, `(.L_x_114) ;  /* 0x000000001014794e */ /* 0x000fee0000000000 */
[----:B--2---:R-:W-:Y:S05]  /*6ba0*/  CALL.ABS.NOINC R2 ;  /* 0x0000000002007343 */ /* 0x004fea0003c00000 */
.L_x_114:
[----:B------:R-:W-:Y:S05]  /*6bb0*/  BSYNC.RECONVERGENT B6 ;  /* 0x0000000000067941 */ /* 0x000fea0003800200 */
.L_x_113:
[----:B------:R-:W-:Y:S02]  /*6bc0*/  ISETP.NE.U32.AND P0, PT, RZ, UR54, PT ;  /* 0x00000036ff007c0c */ /* 0x000fe4000bf05070 */
[C---:B------:R-:W-:Y:S02]  /*6bd0*/  ISETP.NE.U32.AND P1, PT, R46.reuse, RZ, PT ;  /* 0x000000ff2e00720c */ /* 0x040fe40003f25070 */
[----:B------:R-:W-:Y:S02]  /*6be0*/  ISETP.NE.U32.AND P4, PT, R46, RZ, PT ;  /* 0x000000ff2e00720c */ /* 0x000fe40003f85070 */
[----:B------:R-:W-:Y:S02]  /*6bf0*/  ISETP.NE.AND.EX P0, PT, RZ, UR55, PT, P0 ;  /* 0x00000037ff007c0c */ /* 0x000fe4000bf05300 */
[C---:B------:R-:W-:Y:S02]  /*6c00*/  ISETP.NE.AND.EX P1, PT, R47.reuse, RZ, PT, P1 ;  /* 0x000000ff2f00720c */ /* 0x040fe40003f25310 */
[----:B------:R-:W-:Y:S02]  /*6c10*/  ISETP.NE.AND.EX P4, PT, R47, RZ, P0, P4 ;  /* 0x000000ff2f00720c */ /* 0x000fe40000785340 */
[----:B------:R-:W-:Y:S02]  /*6c20*/  ISETP.NE.U32.AND P5, PT, R42, RZ, PT ;  /* 0x000000ff2a00720c */ /* 0x000fe40003fa5070 */
[----:B------:R-:W-:Y:S02]  /*6c30*/  ISETP.NE.U32.AND P3, PT, RZ, UR54, PT ;  /* 0x00000036ff007c0c */ /* 0x000fe4000bf65070 */
[----:B------:R-:W-:Y:S02]  /*6c40*/  PLOP3.LUT P2, PT, PT, PT, PT, 0x8, 0x80 ;  /* 0x000000000080781c */ /* 0x000fe40003f4e170 */
[----:B------:R-:W-:Y:S02]  /*6c50*/  ISETP.NE.AND.EX P5, PT, R43, RZ, PT, P5 ;  /* 0x000000ff2b00720c */ /* 0x000fe40003fa5350 */
[----:B------:R-:W-:Y:S03]  /*6c60*/  ISETP.NE.AND.EX P3, PT, RZ, UR55, PT, P3 ;  /* 0x00000037ff007c0c */ /* 0x000fe6000bf65330 */
[----:B------:R-:W-:Y:S01]  /*6c70*/  @!P4 PLOP3.LUT P2, PT, P1, PT, PT, 0x80, 0x8 ;  /* 0x000000000008c81c */ /* 0x000fe20000f4f070 */
[----:B------:R-:W-:Y:S01]  /*6c80*/  @!UPT UIADD3 URZ, UPT, UPT, URZ, URZ, URZ ;  /* 0x000000fffffff290 */ /* 0x000fe2000fffe0ff */
[----:B------:R-:W-:Y:S11]  /*6c90*/  @!P1 BRA `(.L_x_116) ;  /* 0x0000000000309947 */ /* 0x000ff60003800000 */
        /* <DEDUP_REMOVED lines=12> */
.L_x_116:
[----:B------:R-:W-:Y:S05]  /*6d60*/  @!P5 BRA `(.L_x_117) ;  /* 0x000000000024d947 */ /* 0x000fea0003800000 */
[----:B------:R-:W-:Y:S01]  /*6d70*/  ISETP.NE.U32.AND P0, PT, R40, RZ, PT ;  /* 0x000000ff2800720c */ /* 0x000fe20003f05070 */
[----:B------:R-:W2:Y:S03]  /*6d80*/  LDCU.64 UR4, c[0x0][0x358] ;  /* 0x00006b00ff0477ac */ /* 0x000ea60008000a00 */
[----:B------:R-:W-:Y:S11]  /*6d90*/  ISETP.NE.AND.EX P0, PT, R41, RZ, PT, P0 ;  /* 0x000000ff2900720c */ /* 0x000ff60003f05300 */
[----:B------:R-:W-:Y:S02]  /*6da0*/  @!UPT UIADD3 URZ, UPT, UPT, URZ, URZ, URZ ;  /* 0x000000fffffff290 */ /* 0x000fe4000fffe0ff */
[----:B------:R-:W4:Y:S01]  /*6db0*/  @P0 LDC.64 R2, c[0x0][0x8a8] ;  /* 0x00022a00ff020b82 */ /* 0x000f220000000a00 */
[----:B-1----:R-:W-:Y:S04]  /*6dc0*/  @P0 IMAD R0, R42, UR36, RZ ;  /* 0x000000242a000c24 */ /* 0x002fe8000f8e02ff */
[----:B----4-:R-:W-:Y:S05]  /*6dd0*/  @P0 IMAD.WIDE R2, R0, 0x4, R2 ;  /* 0x0000000400020825 */ /* 0x010fea00078e0202 */
[----:B--2--5:R2:W5:Y:S02]  /*6de0*/  @P0 LDG.E R24, desc[UR4][R2.64] ;  /* 0x0000000402180981 */ /* 0x024564000c1e1900 */
[----:B--2---:R-:W4:Y:S02]  /*6df0*/  @!P0 LDC R24, c[0x0][0x8a0] ;  /* 0x00022800ff188b82 */ /* 0x004f240000000800 */
.L_x_117:
[----:B---3-5:R-:W-:Y:S01]  /*6e00*/  FSETP.NEU.AND P0, PT, R27, RZ, PT ;  /* 0x000000ff1b00720b */ /* 0x028fe20003f0d000 */
[----:B------:R-:W-:Y:S01]  /*6e10*/  IMAD.SHL.U32 R57, R48, 0x2, RZ ;  /* 0x0000000230397824 */ /* 0x000fe200078e00ff */
[----:B------:R-:W-:Y:S01]  /*6e20*/  SEL R3, RZ, 0xffffffff, P3 ;  /* 0xffffffffff037807 */ /* 0x000fe20001800000 */
[----:B------:R-:W-:Y:S01]  /*6e30*/  BSSY B1, `(.L_x_118) ;  /* 0x0000033000017945 */ /* 0x000fe20003800000 */
[----:B------:R-:W-:Y:S01]  /*6e40*/  @!P4 LOP3.LUT P3, RZ, R50, 0xff, RZ, 0xc0, !PT ;  /* 0x000000ff32ffc812 */ /* 0x000fe2000786c0ff */
[----:B------:R-:W-:Y:S01]  /*6e50*/  IMAD.MOV.U32 R64, RZ, RZ, 0x1 ;  /* 0x00000001ff407424 */ /* 0x000fe200078e00ff */
[----:B-1----:R-:W-:Y:S01]  /*6e60*/  @!P4 SEL R0, RZ, 0xffffffff, P0 ;  /* 0xffffffffff00c807 */ /* 0x002fe20000000000 */
[----:B------:R-:W-:Y:S01]  /*6e70*/  IMAD R25, R22, 0x40, R23 ;  /* 0x0000004016197824 */ /* 0x000fe200078e0217 */
[----:B------:R-:W-:Y:S01]  /*6e80*/  LOP3.LUT R60, R60, 0x1, RZ, 0x3c, !PT ;  /* 0x000000013c3c7812 */ /* 0x000fe200078e3cff */
[----:B------:R-:W-:Y:S01]  /*6e90*/  IMAD.MOV.U32 R26, RZ, RZ, RZ ;  /* 0x000000ffff1a7224 */ /* 0x000fe200078e00ff */
[----:B------:R-:W-:Y:S02]  /*6ea0*/  @P2 SEL R0, R3, R0, !P3 ;  /* 0x0000000003002207 */ /* 0x000fe40005800000 */
[----:B------:R-:W-:Y:S02]  /*6eb0*/  CS2R R38, SRZ ;  /* 0x0000000000267805 */ /* 0x000fe4000001ff00 */
[----:B------:R-:W-:Y:S02]  /*6ec0*/  LEA R54, R22, UR43, 0x3 ;  /* 0x0000002b16367c11 */ /* 0x000fe4000f8e18ff */
[----:B------:R-:W-:Y:S02]  /*6ed0*/  CS2R R36, SRZ ;  /* 0x0000000000247805 */ /* 0x000fe4000001ff00 */
[----:B------:R-:W-:Y:S02]  /*6ee0*/  @!P4 LOP3.LUT R0, R0, 0x1, RZ, 0xc0, !PT ;  /* 0x000000010000c812 */ /* 0x000fe400078ec0ff */
[----:B------:R-:W-:Y:S02]  /*6ef0*/  CS2R R30, SRZ ;  /* 0x00000000001e7805 */ /* 0x000fe4000001ff00 */
[----:B------:R-:W-:Y:S02]  /*6f00*/  SEL R2, RZ, 0xffffffff, P0 ;  /* 0xffffffffff027807 */ /* 0x000fe40000000000 */
[----:B------:R-:W-:Y:S02]  /*6f10*/  CS2R R28, SRZ ;  /* 0x00000000001c7805 */ /* 0x000fe4000001ff00 */
[----:B------:R-:W-:Y:S01]  /*6f20*/  ISETP.NE.U32.OR P6, PT, R0, 0x1, P4 ;  /* 0x000000010000780c */ /* 0x000fe200027c5470 */
[----:B------:R-:W-:Y:S01]  /*6f30*/  VIADD R63, R57, UR43 ;  /* 0x0000002b393f7c36 */ /* 0x000fe20008000000 */
[----:B------:R-:W-:Y:S02]  /*6f40*/  LOP3.LUT P4, R55, R50, 0xff, RZ, 0xc0, !PT ;  /* 0x000000ff32377812 */ /* 0x000fe4000788c0ff */
[----:B------:R-:W-:Y:S02]  /*6f50*/  P2R R62, PR, RZ, 0x40 ;  /* 0x00000040ff3e7803 */ /* 0x000fe40000000000 */
[----:B------:R-:W-:Y:S04]  /*6f60*/  @P1 SEL R2, R3, R2, !P4 ;  /* 0x0000000203021207 */ /* 0x000fe80006000000 */
[----:B------:R-:W-:Y:S03]  /*6f70*/  LOP3.LUT R2, R2, 0x1, RZ, 0xc0, !PT ;  /* 0x0000000102027812 */ /* 0x000fe600078ec0ff */
[----:B------:R-:W-:Y:S02]  /*6f80*/  @P6 SHF.L.U32 R0, R60, 0x1f, RZ ;  /* 0x0000001f3c006819 */ /* 0x000fe400000006ff */
[----:B------:R-:W-:Y:S02]  /*6f90*/  ISETP.NE.U32.AND P5, PT, R2, 0x1, PT ;  /* 0x000000010200780c */ /* 0x000fe40003fa5070 */
[----:B------:R1:W2:Y:S02]  /*6fa0*/  @P6 SYNCS.PHASECHK.TRANS64.TRYWAIT P3, [UR43+0xd0], R0 ;  /* 0x0000d000ff0065a7 */ /* 0x0002a4000806112b */
[----:B------:R-:W-:Y:S02]  /*6fb0*/  P2R R65, PR, RZ, 0x20 ;  /* 0x00000020ff417803 */ /* 0x000fe40000000000 */
[----:B-1----:R-:W-:Y:S04]  /*6fc0*/  SHF.L.U32 R0, R59, 0x1f, RZ ;  /* 0x0000001f3b007819 */ /* 0x002fe800000006ff */
[----:B------:R1:W3:Y:S01]  /*6fd0*/  SYNCS.PHASECHK.TRANS64.TRYWAIT P2, [R54+URZ+0x140], R0 ;  /* 0x00014000360075a7 */ /* 0x0002e200080411ff */
[----:B--2---:R-:W-:Y:S01]  /*6fe0*/  @P6 SEL R64, RZ, 0x1, !P3 ;  /* 0x00000001ff406807 */ /* 0x004fe20005800000 */
[----:B-1----:R-:W-:Y:S06]  /*6ff0*/  @!P6 BRA `(.L_x_119) ;  /* 0x000000000058e947 */ /* 0x002fec0003800000 */
[----:B------:R-:W-:Y:S01]  /*7000*/  VIADD R2, R63, 0x200 ;  /* 0x000002003f027836 */ /* 0x000fe20000000000 */
[----:B------:R-:W-:Y:S01]  /*7010*/  LOP3.LUT P6, RZ, R49, 0x40, RZ, 0xc0, !PT ;  /* 0x0000004031ff7812 */ /* 0x000fe200078cc0ff */
[----:B------:R-:W-:Y:S01]  /*7020*/  BSSY B0, `(.L_x_120) ;  /* 0x000000e000007945 */ /* 0x000fe20003800000 */
[----:B------:R-:W-:Y:S01]  /*7030*/  ISETP.NE.AND P1, PT, R64, RZ, PT ;  /* 0x000000ff4000720c */ /* 0x000fe20003f25270 */
[----:B------:R-:W-:Y:S01]  /*7040*/  @P5 VIADD R4, R63, 0x210 ;  /* 0x000002103f045836 */ /* 0x000fe20000000000 */
[----:B------:R-:W-:Y:S01]  /*7050*/  PLOP3.LUT P0, PT, PT, PT, PT, 0x8, 0x80 ;  /* 0x000000000080781c */ /* 0x000fe20003f0e170 */
[----:B------:R-:W-:Y:S01]  /*7060*/  IMAD.MOV.U32 R39, RZ, RZ, RZ ;  /* 0x000000ffff277224 */ /* 0x000fe200078e00ff */
[----:B------:R-:W-:Y:S02]  /*7070*/  @P5 PLOP3.LUT P0, PT, P6, PT, PT, 0x80, 0x8 ;  /* 0x000000000008581c */ /* 0x000fe4000370f070 */
[----:B------:R-:W-:Y:S02]  /*7080*/  CS2R R36, SRZ ;  /* 0x0000000000247805 */ /* 0x000fe4000001ff00 */
[----:B------:R-:W-:Y:S02]  /*7090*/  CS2R R30, SRZ ;  /* 0x00000000001e7805 */ /* 0x000fe4000001ff00 */
[----:B------:R-:W-:Y:S07]  /*70a0*/  CS2R R28, SRZ ;  /* 0x00000000001c7805 */ /* 0x000fee000001ff00 */
[----:B------:R-:W-:Y:S01]  /*70b0*/  @P0 VIADD R4, R2, 0xfffffff0 ;  /* 0xfffffff002040836 */ /* 0x000fe20000000000 */
[----:B------:R-:W-:Y:S06]  /*70c0*/  @P1 BRA `(.L_x_121) ;  /* 0x00000000000c1947 */ /* 0x000fec0003800000 */
[----:B------:R-:W-:Y:S04]  /*70d0*/  SHF.L.U32 R3, R60, 0x1f, RZ ;  /* 0x0000001f3c037819 */ /* 0x000fe800000006ff */
[----:B------:R-:W1:Y:S02]  /*70e0*/  SYNCS.PHASECHK.TRANS64.TRYWAIT P0, [UR43+0xd0], R3 ;  /* 0x0000d003ff0075a7 */ /* 0x000e64000800112b */
[----:B-1----:R-:W-:Y:S05]  /*70f0*/  @!P0 BRA `(.L_x_122) ;  /* 0x0000003400288947 */ /* 0x002fea0003800000 */
.L_x_121:
[----:B------:R-:W-:Y:S05]  /*7100*/  BSYNC B0 ;  /* 0x0000000000007941 */ /* 0x000fea0003800000 */
.L_x_120:
[----:B------:R-:W-:Y:S01]  /*7110*/  ISETP.NE.AND P0, PT, R65, RZ, PT ;  /* 0x000000ff4100720c */ /* 0x000fe20003f05270 */
[----:B------:R-:W-:Y:S11]  /*7120*/  HFMA2 R26, -RZ, RZ, 0, 5.9604644775390625e-08 ;  /* 0x00000001ff1a7431 */ /* 0x000ff600000001ff */
[----:B------:R-:W-:Y:S01]  /*7130*/  @!UPT UIADD3 URZ, UPT, UPT, URZ, URZ, URZ ;  /* 0x000000fffffff290 */ /* 0x000fe2000fffe0ff */
[----:B------:R2:W1:Y:S04]  /*7140*/  @P0 LDS.128 R36, [R4] ;  /* 0x0000000004240984 */ /* 0x0004680000000c00 */
[----:B------:R2:W1:Y:S02]  /*7150*/  @P0 LDS.128 R28, [R57+UR43+0x200] ;  /* 0x0002002b391c0984 */ /* 0x0004640008000c00 */
.L_x_119:
[----:B------:R-:W-:Y:S05]  /*7160*/  BSYNC B1 ;  /* 0x0000000000017941 */ /* 0x000fea0003800000 */
.L_x_118:
[----:B-1----:R-:W-:Y:S04]  /*7170*/  SHF.R.U32.HI R2, RZ, 0x15, R25 ;  /* 0x00000015ff027819 */ /* 0x002fe80000011619 */
[----:B------:R-:W-:Y:S01]  /*7180*/  LOP3.LUT P0, RZ, R2, 0x3, R51, 0x48, !PT ;  /* 0x0000000302ff7812 */ /* 0x000fe20007804833 */
[----:B------:R-:W-:Y:S01]  /*7190*/  @!UPT UIADD3 URZ, UPT, UPT, URZ, URZ, URZ ;  /* 0x000000fffffff290 */ /* 0x000fe2000fffe0ff */
[----:B---3--:R-:W-:Y:S11]  /*71a0*/  @P2 BRA `(.L_x_123) ;  /* 0x0000000000082947 */ /* 0x008ff60003800000 */
[----:B------:R-:W1:Y:S02]  /*71b0*/  SYNCS.PHASECHK.TRANS64.TRYWAIT P1, [R54+URZ+0x140], R0 ;  /* 0x00014000360075a7 */ /* 0x000e6400080211ff */
[----:B-1----:R-:W-:Y:S05]  /*71c0*/  @!P1 BRA `(.L_x_124) ;  /* 0x00000034000c9947 */ /* 0x002fea0003800000 */
.L_x_123:
[----:B------:R-:W-:Y:S05]  /*71d0*/  @!P0 BRA `(.L_x_125) ;  /* 0x0000000000408947 */ /* 0x000fea0003800000 */
[----:B------:R-:W3:Y:S01]  /*71e0*/  LDCU.64 UR8, c[0x4][0x70] ;  /* 0x01000e00ff0877ac */ /* 0x000ee20008000a00 */
[----:B------:R-:W-:Y:S01]  /*71f0*/  MOV R3, 0x0 ;  /* 0x0000000000037802 */ /* 0x000fe20000000f00 */
[----:B------:R-:W-:Y:S02]  /*7200*/  HFMA2 R12, -RZ, RZ, 0, 5.9604644775390625e-08 ;  /* 0x00000001ff0c7431 */ /* 0x000fe400000001ff */
[----:B------:R-:W-:Y:S02]  /*7210*/  IMAD.MOV.U32 R8, RZ, RZ, 0x192 ;  /* 0x00000192ff087424 */ /* 0x000fe400078e00ff */
[----:B------:R-:W-:Y:S01]  /*7220*/  IMAD.MOV.U32 R13, RZ, RZ, RZ ;  /* 0x000000ffff0d7224 */ /* 0x000fe200078e00ff */
[----:B------:R-:W5:Y:S01]  /*7230*/  LDCU.64 UR6, c[0x4][0x78] ;  /* 0x01000f00ff0677ac */ /* 0x000f620008000a00 */
[----:B------:R-:W1:Y:S01]  /*7240*/  LDC.64 R2, c[0x4][R3] ;  /* 0x0100000003027b82 */ /* 0x000e620000000a00 */
[----:B------:R-:W4:Y:S01]  /*7250*/  LDCU.64 UR4, c[0x4][0x10] ;  /* 0x01000200ff0477ac */ /* 0x000f220008000a00 */
[----:B---3--:R-:W-:Y:S01]  /*7260*/  MOV R5, UR9 ;  /* 0x0000000900057c02 */ /* 0x008fe20008000f00 */
[----:B--2---:R-:W-:Y:S01]  /*7270*/  IMAD.U32 R4, RZ, RZ, UR8 ;  /* 0x00000008ff047e24 */ /* 0x004fe2000f8e00ff */
[----:B-----5:R-:W-:Y:S01]  /*7280*/  MOV R7, UR7 ;  /* 0x0000000700077c02 */ /* 0x020fe20008000f00 */
[----:B------:R-:W-:Y:S01]  /*7290*/  IMAD.U32 R6, RZ, RZ, UR6 ;  /* 0x00000006ff067e24 */ /* 0x000fe2000f8e00ff */
[----:B----4-:R-:W-:Y:S01]  /*72a0*/  MOV R11, UR5 ;  /* 0x00000005000b7c02 */ /* 0x010fe20008000f00 */
[----:B------:R-:W-:Y:S02]  /*72b0*/  IMAD.U32 R10, RZ, RZ, UR4 ;  /* 0x00000004ff0a7e24 */ /* 0x000fe4000f8e00ff */
[----:B------:R-:W-:Y:S07]  /*72c0*/  LEPC R20, `(.L_x_125) ;  /* 0x000000001014794e */ /* 0x000fee0000000000 */
[----:B-1----:R-:W-:Y:S05]  /*72d0*/  CALL.ABS.NOINC R2 ;  /* 0x0000000002007343 */ /* 0x002fea0003c00000 */
.L_x_125:
[----:B------:R-:W-:Y:S05]  /*72e0*/  WARPSYNC.ALL ;  /* 0x0000000000007948 */ /* 0x000fea0003800000 */
[----:B------:R-:W-:Y:S01]  /*72f0*/  R2UR UR4, R25 ;  /* 0x00000000190472ca */ /* 0x000fe200000e0000 */
[--C-:B------:R-:W-:Y:S01]  /*7300*/  HADD2.F32 R3, -RZ, R28.reuse.H0_H0 ;  /* 0x2000001cff037230 */ /* 0x100fe20000004100 */
[----:B------:R-:W-:Y:S01]  /*7310*/  MOV R66, 0x10 ;  /* 0x0000001000427802 */ /* 0x000fe20000000f00 */
[--C-:B------:R-:W-:Y:S01]  /*7320*/  HADD2.F32 R20, -RZ, R29.reuse.H0_H0 ;  /* 0x2000001dff147230 */ /* 0x100fe20000004100 */
[----:B------:R-:W-:Y:S01]  /*7330*/  LOP3.LUT P6, RZ, R49, 0x40, RZ, 0xc0, !PT ;  /* 0x0000004031ff7812 */ /* 0x000fe200078cc0ff */
[----:B------:R-:W-:Y:S01]  /*7340*/  HADD2.F32 R21, -RZ, R29.H1_H1 ;  /* 0x3000001dff157230 */ /* 0x000fe20000004100 */
[----:B------:R-:W-:Y:S01]  /*7350*/  ISETP.NE.AND P0, PT, R61, RZ, PT ;  /* 0x000000ff3d00720c */ /* 0x000fe20003f05270 */
[----:B------:R-:W-:Y:S01]  /*7360*/  BSSY.RECONVERGENT B0, `(.L_x_126) ;  /* 0x0000052000007945 */ /* 0x000fe20003800200 */
[----:B------:R-:W-:Y:S04]  /*7370*/  SEL R66, R66, 0xfffffff0, !P6 ;  /* 0xfffffff042427807 */ /* 0x000fe80007000000 */
[----:B------:R-:W-:Y:S01]  /*7380*/  IADD3 R63, PT, PT, R63, R66, RZ ;  /* 0x000000423f3f7210 */ /* 0x000fe20007ffe0ff */
[----:B--2---:R-:W1:Y:S02]  /*7390*/  LDTM.x16 R4, tmem[UR4] ;  /* 0x00000004000479ee */ /* 0x004e640008240000 */
[C---:B-1--4-:R-:W-:Y:S01]  /*73a0*/  FMUL R0, R24.reuse, R4 ;  /* 0x0000000418007220 */ /* 0x052fe20000400000 */
[----:B------:R-:W-:Y:S02]  /*73b0*/  HADD2.F32 R4, -RZ, R28.H1_H1 ;  /* 0x3000001cff047230 */ /* 0x000fe40000004100 */
[C---:B------:R-:W-:Y:S01]  /*73c0*/  FMUL R2, R24.reuse, R5 ;  /* 0x0000000518027220 */ /* 0x040fe20000400000 */
[C---:B------:R-:W-:Y:S01]  /*73d0*/  FMUL R7, R24.reuse, R7 ;  /* 0x0000000718077220 */ /* 0x040fe20000400000 */
[C---:B------:R-:W-:Y:S01]  /*73e0*/  FFMA R0, R27.reuse, R3, R0 ;  /* 0x000000031b007223 */ /* 0x040fe20000000000 */
[C---:B------:R-:W-:Y:S01]  /*73f0*/  FMUL R3, R24.reuse, R6 ;  /* 0x0000000618037220 */ /* 0x040fe20000400000 */
[C---:B------:R-:W-:Y:S01]  /*7400*/  FFMA R2, R27.reuse, R4, R2 ;  /* 0x000000041b027223 */ /* 0x040fe20000000002 */
[C---:B------:R-:W-:Y:S01]  /*7410*/  FMUL R4, R24.reuse, R8 ;  /* 0x0000000818047220 */ /* 0x040fe20000400000 */
[C---:B------:R-:W-:Y:S01]  /*7420*/  FMUL R8, R24.reuse, R12 ;  /* 0x0000000c18087220 */ /* 0x040fe20000400000 */
[----:B------:R-:W-:Y:S01]  /*7430*/  FMUL R12, R24, R16 ;  /* 0x00000010180c7220 */ /* 0x000fe20000400000 */
[--C-:B------:R-:W-:Y:S01]  /*7440*/  HADD2.F32 R16, -RZ, R30.reuse.H0_H0 ;  /* 0x2000001eff107230 */ /* 0x100fe20000004100 */
[----:B------:R-:W-:Y:S01]  /*7450*/  F2FP.F16.F32.PACK_AB R32, R2, R0 ;  /* 0x000000000220723e */ /* 0x000fe200000000ff */
[----:B------:R-:W-:Y:S02]  /*7460*/  HADD2.F32 R0, -RZ, R30.H1_H1 ;  /* 0x3000001eff007230 */ /* 0x000fe40000004100 */
[C---:B------:R-:W-:Y:S01]  /*7470*/  FMUL R5, R24.reuse, R9 ;  /* 0x0000000918057220 */ /* 0x040fe20000400000 */
[C---:B------:R-:W-:Y:S01]  /*7480*/  FFMA R3, R27.reuse, R20, R3 ;  /* 0x000000141b037223 */ /* 0x040fe20000000003 */
[C---:B------:R-:W-:Y:S01]  /*7490*/  FFMA R7, R27.reuse, R21, R7 ;  /* 0x000000151b077223 */ /* 0x040fe20000000007 */
[--C-:B------:R-:W-:Y:S02]  /*74a0*/  HADD2.F32 R2, -RZ, R31.reuse.H0_H0 ;  /* 0x2000001fff027230 */ /* 0x100fe40000004100 */
[C---:B------:R-:W-:Y:S01]  /*74b0*/  FFMA R4, R27.reuse, R16, R4 ;  /* 0x000000101b047223 */ /* 0x040fe20000000004 */
[C---:B------:R-:W-:Y:S01]  /*74c0*/  FMUL R6, R24.reuse, R10 ;  /* 0x0000000a18067220 */ /* 0x040fe20000400000 */
[C---:B------:R-:W-:Y:S01]  /*74d0*/  FFMA R5, R27.reuse, R0, R5 ;  /* 0x000000001b057223 */ /* 0x040fe20000000005 */
[----:B------:R-:W-:Y:S02]  /*74e0*/  HADD2.F32 R16, -RZ, R31.H1_H1 ;  /* 0x3000001fff107230 */ /* 0x000fe40000004100 */
[C---:B------:R-:W-:Y:S01]  /*74f0*/  FMUL R11, R24.reuse, R11 ;  /* 0x0000000b180b7220 */ /* 0x040fe20000400000 */
[--C-:B------:R-:W-:Y:S02]  /*7500*/  HADD2.F32 R0, -RZ, R36.reuse.H0_H0 ;  /* 0x20000024ff007230 */ /* 0x100fe40000004100 */
[----:B------:R-:W-:Y:S01]  /*7510*/  FFMA R6, R27, R2, R6 ;  /* 0x000000021b067223 */ /* 0x000fe20000000006 */
[----:B------:R-:W-:Y:S01]  /*7520*/  F2FP.F16.F32.PACK_AB R33, R7, R3 ;  /* 0x000000030721723e */ /* 0x000fe200000000ff */
[----:B------:R-:W-:Y:S02]  /*7530*/  HADD2.F32 R2, -RZ, R36.H1_H1 ;  /* 0x30000024ff027230 */ /* 0x000fe40000004100 */
[C---:B------:R-:W-:Y:S01]  /*7540*/  FFMA R11, R27.reuse, R16, R11 ;  /* 0x000000101b0b7223 */ /* 0x040fe2000000000b */
[C---:B------:R-:W-:Y:S01]  /*7550*/  FMUL R9, R24.reuse, R13 ;  /* 0x0000000d18097220 */ /* 0x040fe20000400000 */
[--C-:B------:R-:W-:Y:S02]  /*7560*/  HADD2.F32 R3, -RZ, R37.reuse.H0_H0 ;  /* 0x20000025ff037230 */ /* 0x100fe40000004100 */
[C---:B------:R-:W-:Y:S01]  /*7570*/  FFMA R8, R27.reuse, R0, R8 ;  /* 0x000000001b087223 */ /* 0x040fe20000000008 */
[C---:B------:R-:W-:Y:S01]  /*7580*/  FMUL R10, R24.reuse, R14 ;  /* 0x0000000e180a7220 */ /* 0x040fe20000400000 */
[----:B------:R-:W-:Y:S02]  /*7590*/  HADD2.F32 R0, -RZ, R37.H1_H1 ;  /* 0x30000025ff007230 */ /* 0x000fe40000004100 */
[C---:B------:R-:W-:Y:S01]  /*75a0*/  FMUL R15, R24.reuse, R15 ;  /* 0x0000000f180f7220 */ /* 0x040fe20000400000 */
[C---:B------:R-:W-:Y:S01]  /*75b0*/  FFMA R9, R27.reuse, R2, R9 ;  /* 0x000000021b097223 */ /* 0x040fe20000000009 */
[----:B------:R-:W-:Y:S01]  /*75c0*/  FFMA R10, R27, R3, R10 ;  /* 0x000000031b0a7223 */ /* 0x000fe2000000000a */
[--C-:B------:R-:W-:Y:S01]  /*75d0*/  HADD2.F32 R2, -RZ, R38.reuse.H0_H0 ;  /* 0x20000026ff027230 */ /* 0x100fe20000004100 */
[----:B------:R-:W-:Y:S01]  /*75e0*/  F2FP.F16.F32.PACK_AB R34, R5, R4 ;  /* 0x000000040522723e */ /* 0x000fe200000000ff */
[----:B------:R-:W-:Y:S02]  /*75f0*/  HADD2.F32 R3, -RZ, R38.H1_H1 ;  /* 0x30000026ff037230 */ /* 0x000fe40000004100 */
[----:B------:R-:W-:Y:S01]  /*7600*/  FFMA R15, R27, R0, R15 ;  /* 0x000000001b0f7223 */ /* 0x000fe2000000000f */
[C---:B------:R-:W-:Y:S01]  /*7610*/  FMUL R13, R24.reuse, R17 ;  /* 0x00000011180d7220 */ /* 0x040fe20000400000 */
[--C-:B------:R-:W-:Y:S02]  /*7620*/  HADD2.F32 R4, -RZ, R39.reuse.H0_H0 ;  /* 0x20000027ff047230 */ /* 0x100fe40000004100 */
[C---:B------:R-:W-:Y:S01]  /*7630*/  FMUL R14, R24.reuse, R18 ;  /* 0x00000012180e7220 */ /* 0x040fe20000400000 */
[----:B------:R-:W-:Y:S02]  /*7640*/  HADD2.F32 R0, -RZ, R39.H1_H1 ;  /* 0x30000027ff007230 */ /* 0x000fe40000004100 */
[----:B------:R-:W-:Y:S01]  /*7650*/  FMUL R19, R24, R19 ;  /* 0x0000001318137220 */ /* 0x000fe20000400000 */
[----:B------:R-:W-:Y:S01]  /*7660*/  F2FP.F16.F32.PACK_AB R35, R11, R6 ;  /* 0x000000060b23723e */ /* 0x000fe200000000ff */
[C---:B------:R-:W-:Y:S01]  /*7670*/  FFMA R12, R27.reuse, R2, R12 ;  /* 0x000000021b0c7223 */ /* 0x040fe2000000000c */
[C---:B------:R-:W-:Y:S01]  /*7680*/  FFMA R13, R27.reuse, R3, R13 ;  /* 0x000000031b0d7223 */ /* 0x040fe2000000000d */
[C---:B------:R-:W-:Y:S01]  /*7690*/  FFMA R14, R27.reuse, R4, R14 ;  /* 0x000000041b0e7223 */ /* 0x040fe2000000000e */
[----:B------:R-:W-:Y:S01]  /*76a0*/  FFMA R19, R27, R0, R19 ;  /* 0x000000001b137223 */ /* 0x000fe20000000013 */
[----:B------:R1:W-:Y:S01]  /*76b0*/  STS.128 [R57+UR43+0x200], R32 ;  /* 0x0002002039007988 */ /* 0x0003e20008000c2b */
[----:B------:R-:W-:Y:S02]  /*76c0*/  F2FP.F16.F32.PACK_AB R8, R9, R8 ;  /* 0x000000080908723e */ /* 0x000fe400000000ff */
[----:B------:R-:W-:Y:S02]  /*76d0*/  F2FP.F16.F32.PACK_AB R9, R15, R10 ;  /* 0x0000000a0f09723e */ /* 0x000fe400000000ff */
[----:B------:R-:W-:Y:S02]  /*76e0*/  F2FP.F16.F32.PACK_AB R10, R13, R12 ;  /* 0x0000000c0d0a723e */ /* 0x000fe400000000ff */
[----:B------:R-:W-:Y:S05]  /*76f0*/  F2FP.F16.F32.PACK_AB R11, R19, R14 ;  /* 0x0000000e130b723e */ /* 0x000fea00000000ff */
[----:B------:R1:W-:Y:S01]  /*7700*/  STS.128 [R63+0x200], R8 ;  /* 0x000200083f007388 */ /* 0x0003e20000000c00 */
[----:B------:R-:W-:Y:S01]  /*7710*/  @!PT LDS RZ, [RZ] ;  /* 0x00000000fffff984 */ /* 0x000fe20000000800 */
[----:B------:R-:W-:Y:S01]  /*7720*/  @!PT LDS RZ, [RZ] ;  /* 0x00000000fffff984 */ /* 0x000fe20000000800 */
[----:B------:R-:W-:Y:S01]  /*7730*/  @!PT LDS RZ, [RZ] ;  /* 0x00000000fffff984 */ /* 0x000fe20000000800 */
[----:B------:R-:W-:Y:S01]  /*7740*/  @!PT LDS RZ, [RZ] ;  /* 0x00000000fffff984 */ /* 0x000fe20000000800 */
[----:B------:R2:W-:Y:S07]  /*7750*/  MEMBAR.ALL.CTA ;  /* 0x0000000000007992 */ /* 0x0005ee0000008000 */
[----:B--2---:R-:W2:Y:S02]  /*7760*/  FENCE.VIEW.ASYNC.S ;  /* 0x00000000000073c6 */ /* 0x004ea40000000000 */
[----:B--2---:R-:W-:Y:S06]  /*7770*/  BAR.SYNC.DEFER_BLOCKING 0x1, 0x80 ;  /* 0x0042000000007b1d */ /* 0x004fec0000010000 */
[----:B------:R-:W-:Y:S05]  /*7780*/  @P0 BRA `(.L_x_127) ;  /* 0x00000000003c0947 */ /* 0x000fea0003800000 */
[----:B------:R-:W2:Y:S01]  /*7790*/  LDCU.64 UR6, c[0x0][0x348] ;  /* 0x00006900ff0677ac */ /* 0x000ea20008000a00 */
[----:B------:R-:W-:Y:S01]  /*77a0*/  UIADD3 UR4, UPT, UPT, UR43, 0x200, URZ ;  /* 0x000002002b047890 */ /* 0x000fe2000fffe0ff */
[----:B------:R-:W-:Y:S01]  /*77b0*/  UMOV UR51, UR36 ;  /* 0x0000002400337c82 */ /* 0x000fe20008000000 */
[----:B------:R-:W-:Y:S02]  /*77c0*/  UIADD3 UR9, UPT, UPT, UR49, 0x40, URZ ;  /* 0x0000004031097890 */ /* 0x000fe4000fffe0ff */
[----:B------:R-:W-:Y:S02]  /*77d0*/  UIADD3 UR8, UPT, UPT, UR43, 0xa00, URZ ;  /* 0x00000a002b087890 */ /* 0x000fe4000fffe0ff */
[----:B------:R-:W-:Y:S01]  /*77e0*/  MOV R53, UR4 ;  /* 0x0000000400357c02 */ /* 0x000fe20008000f00 */
[----:B------:R-:W-:Y:S01]  /*77f0*/  UMOV UR10, UR50 ;  /* 0x00000032000a7c82 */ /* 0x000fe20008000000 */
[----:B------:R-:W-:Y:S02]  /*7800*/  UMOV UR11, UR36 ;  /* 0x00000024000b7c82 */ /* 0x000fe40008000000 */
[----:B------:R-:W-:Y:S01]  /*7810*/  R2UR UR48, R53 ;  /* 0x00000000353072ca */ /* 0x000fe200000e0000 */
[----:B--2---:R-:W-:Y:S04]  /*7820*/  UIADD3 UR4, UP0, UPT, UR6, 0x680, URZ ;  /* 0x0000068006047890 */ /* 0x004fe8000ff1e0ff */
[----:B------:R-:W-:Y:S09]  /*7830*/  UIADD3.X UR5, UPT, UPT, URZ, UR7, URZ, UP0, !UPT ;  /* 0x00000007ff057290 */ /* 0x000ff200087fe4ff */
[----:B------:R2:W-:Y:S01]  /*7840*/  UTMASTG.3D [UR48], [UR4] ;  /* 0x00000030040073b5 */ /* 0x0005e20008010000 */
[----:B------:R2:W-:Y:S01]  /*7850*/  UTMASTG.3D [UR8], [UR4] ;  /* 0x00000008040073b5 */ /* 0x0005e20008010000 */
[----:B------:R0:W-:Y:S01]  /*7860*/  UTMACMDFLUSH ;  /* 0x00000000000079b7 */ /* 0x0001e20000000000 */
[----:B--2---:R-:W-:Y:S04]  /*7870*/  DEPBAR.LE SB0, 0x1 ;  /* 0x000080400000791a */ /* 0x004fe80000000000 */
.L_x_127:
[----:B------:R-:W-:Y:S05]  /*7880*/  BSYNC.RECONVERGENT B0 ;  /* 0x0000000000007941 */ /* 0x000fea0003800200 */
.L_x_126:
[----:B------:R-:W-:Y:S01]  /*7890*/  BAR.SYNC.DEFER_BLOCKING 0x1, 0x80 ;  /* 0x0042000000007b1d */ /* 0x000fe20000010000 */
[----:B------:R-:W-:Y:S01]  /*78a0*/  ISETP.NE.AND P1, PT, R62, RZ, PT ;  /* 0x000000ff3e00720c */ /* 0x000fe20003f25270 */
[----:B------:R-:W-:Y:S01]  /*78b0*/  UISETP.NE.AND UP0, UPT, UR52, URZ, UPT ;  /* 0x000000ff3400728c */ /* 0x000fe2000bf05270 */
[----:B------:R-:W-:Y:S11]  /*78c0*/  LEA R2, R26, UR43, 0x3 ;  /* 0x0000002b1a027c11 */ /* 0x000ff6000f8e18ff */
[----:B------:R-:W-:Y:S01]  /*78d0*/  @P1 SHF.L.U32 R3, R60, 0x1f, RZ ;  /* 0x0000001f3c031819 */ /* 0x000fe200000006ff */
[----:B------:R-:W-:Y:S06]  /*78e0*/  BRA.U !UP0, `(.L_x_128) ;  /* 0x0000000108247547 */ /* 0x000fec000b800000 */
[----:B------:R-:W-:Y:S01]  /*78f0*/  IMAD.U32 R4, RZ, RZ, UR46 ;  /* 0x0000002eff047e24 */ /* 0x000fe2000f8e00ff */
[----:B------:R-:W-:Y:S01]  /*7900*/  MOV R0, UR47 ;  /* 0x0000002f00007c02 */ /* 0x000fe20008000f00 */
[----:B------:R-:W-:Y:S03]  /*7910*/  UIADD3 UR4, UPT, UPT, UR46, 0x1, URZ ;  /* 0x000000012e047890 */ /* 0x000fe6000fffe0ff */
[----:B------:R-:W-:Y:S01]  /*7920*/  @P1 LEA R4, R4, UR43, 0x3 ;  /* 0x0000002b04041c11 */ /* 0x000fe2000f8e18ff */
[----:B------:R-:W-:Y:S04]  /*7930*/  UISETP.NE.AND UP0, UPT, UR4, 0x4, UPT ;  /* 0x000000040400788c */ /* 0x000fe8000bf05270 */
[----:B------:R-:W-:Y:S01]  /*7940*/  @P1 VIADD R4, R4, 0xf0 ;  /* 0x000000f004041836 */ /* 0x000fe20000000000 */
[----:B------:R-:W-:Y:S04]  /*7950*/  USEL UR46, UR4, URZ, UP0 ;  /* 0x000000ff042e7287 */ /* 0x000fe80008000000 */
[----:B------:R-:W-:Y:S04]  /*7960*/  @P1 PRMT R0, R0, 0x654, R4 ;  /* 0x0000065400001816 */ /* 0x000fe80000000004 */
[----:B------:R2:W-:Y:S04]  /*7970*/  @P1 SYNCS.ARRIVE.TRANS64.RED.A1T0 RZ, [R0+URZ], RZ ;  /* 0x000000ff00ff19a7 */ /* 0x0005e800081004ff */
.L_x_128:
[----:B------:R-:W3:Y:S01]  /*7980*/  @P1 SYNCS.PHASECHK.TRANS64.TRYWAIT P0, [R2+URZ+0xd0], R3 ;  /* 0x0000d003020015a7 */ /* 0x000ee200080011ff */
[----:B------:R-:W-:Y:S01]  /*7990*/  BSSY B1, `(.L_x_129) ;  /* 0x0000012000017945 */ /* 0x000fe20003800000 */
[----:B---3--:R-:W-:Y:S03]  /*79a0*/  @P1 SEL R64, RZ, 0x1, !P0 ;  /* 0x00000001ff401807 */ /* 0x008fe60004000000 */
[----:B------:R-:W-:Y:S05]  /*79b0*/  @!P1 BRA `(.L_x_130) ;  /* 0x00000000003c9947 */ /* 0x000fea0003800000 */
[----:B------:R-:W-:Y:S01]  /*79c0*/  ISETP.NE.AND P1, PT, R65, RZ, PT ;  /* 0x000000ff4100720c */ /* 0x000fe20003f25270 */
[----:B------:R-:W-:Y:S01]  /*79d0*/  BSSY B0, `(.L_x_131) ;  /* 0x0000009000007945 */ /* 0x000fe20003800000 */
[----:B------:R-:W-:Y:S11]  /*79e0*/  ISETP.NE.AND P0, PT, R64, RZ, PT ;  /* 0x000000ff4000720c */ /* 0x000ff60003f05270 */
[----:B------:R-:W-:Y:S05]  /*79f0*/  @P1 IMAD R4, R26, 0x1000, R57 ;  /* 0x000010001a041824 */ /* 0x000fea00078e0239 */
[----:B------:R-:W-:Y:S05]  /*7a00*/  @P1 IADD3 R3, PT, PT, R4, UR43, RZ ;  /* 0x0000002b04031c10 */ /* 0x000fea000fffe0ff */
[----:B------:R-:W-:Y:S01]  /*7a10*/  @P1 IMAD.IADD R3, R66, 0x1, R3 ;  /* 0x0000000142031824 */ /* 0x000fe200078e0203 */
[----:B------:R-:W-:Y:S06]  /*7a20*/  @P0 BRA `(.L_x_132) ;  /* 0x00000000000c0947 */ /* 0x000fec0003800000 */
[----:B--2---:R-:W-:Y:S04]  /*7a30*/  SHF.L.U32 R0, R60, 0x1f, RZ ;  /* 0x0000001f3c007819 */ /* 0x004fe800000006ff */
[----:B------:R-:W2:Y:S02]  /*7a40*/  SYNCS.PHASECHK.TRANS64.TRYWAIT P0, [R2+URZ+0xd0], R0 ;  /* 0x0000d000020075a7 */ /* 0x000ea400080011ff */
[----:B--2---:R-:W-:Y:S05]  /*7a50*/  @!P0 BRA `(.L_x_133) ;  /* 0x0000002800fc8947 */ /* 0x004fea0003800000 */
.L_x_132:
[----:B------:R-:W-:Y:S05]  /*7a60*/  BSYNC B0 ;  /* 0x0000000000007941 */ /* 0x000fea0003800000 */
.L_x_131:
[----:B------:R-:W-:Y:S02]  /*7a70*/  ISETP.NE.AND P0, PT, R65, RZ, PT ;  /* 0x000000ff4100720c */ /* 0x000fe40003f05270 */
[----:B------:R-:W-:Y:S11]  /*7a80*/  IADD3 R26, PT, PT, R26, 0x1, RZ ;  /* 0x000000011a1a7810 */ /* 0x000ff60007ffe0ff */
[----:B------:R3:W4:Y:S04]  /*7a90*/  @P0 LDS.128 R28, [R4+UR43+0x200] ;  /* 0x0002002b041c0984 */ /* 0x0007280008000c00 */
[----:B------:R3:W1:Y:S02]  /*7aa0*/  @P0 LDS.128 R36, [R3+0x200] ;  /* 0x0002000003240984 */ /* 0x0006640000000c00 */
.L_x_130:
[----:B------:R-:W-:Y:S05]  /*7ab0*/  BSYNC B1 ;  /* 0x0000000000017941 */ /* 0x000fea0003800000 */
.L_x_129:
[----:B--2---:R-:W-:Y:S05]  /*7ac0*/  VIADD R0, R25, 0x10 ;  /* 0x0000001019007836 */ /* 0x004fea0000000000 */
[----:B------:R-:W-:Y:S04]  /*7ad0*/  SHF.R.U32.HI R0, RZ, 0x15, R0 ;  /* 0x00000015ff007819 */ /* 0x000fe80000011600 */
[----:B------:R-:W-:Y:S11]  /*7ae0*/  LOP3.LUT P0, RZ, R0, 0x3, R51, 0x48, !PT ;  /* 0x0000000300ff7812 */ /* 0x000ff60007804833 */
[----:B------:R-:W-:Y:S02]  /*7af0*/  @!UPT UIADD3 URZ, UPT, UPT, URZ, URZ, URZ ;  /* 0x000000fffffff290 */ /* 0x000fe4000fffe0ff */
[----:B------:R-:W-:Y:S05]  /*7b00*/  @!P0 BRA `(.L_x_134) ;  /* 0x0000000000408947 */ /* 0x000fea0003800000 */
[----:B------:R-:W2:Y:S01]  /*7b10*/  LDCU.64 UR8, c[0x4][0x70] ;  /* 0x01000e00ff0877ac */ /* 0x000ea20008000a00 */
[----:B---3--:R-:W-:Y:S01]  /*7b20*/  MOV R3, 0x0 ;  /* 0x0000000000037802 */ /* 0x008fe20000000f00 */
[----:B------:R-:W-:Y:S02]  /*7b30*/  HFMA2 R12, -RZ, RZ, 0, 5.9604644775390625e-08 ;  /* 0x00000001ff0c7431 */ /* 0x000fe400000001ff */
[----:B-1----:R-:W-:Y:S02]  /*7b40*/  IMAD.MOV.U32 R8, RZ, RZ, 0x192 ;  /* 0x00000192ff087424 */ /* 0x002fe400078e00ff */
[----:B------:R-:W-:Y:S01]  /*7b50*/  IMAD.MOV.U32 R13, RZ, RZ, RZ ;  /* 0x000000ffff0d7224 */ /* 0x000fe200078e00ff */
[----:B------:R-:W1:Y:S01]  /*7b60*/  LDCU.64 UR6, c[0x4][0x78] ;  /* 0x01000f00ff0677ac */ /* 0x000e620008000a00 */
[----:B------:R-:W3:Y:S01]  /*7b70*/  LDC.64 R2, c[0x4][R3] ;  /* 0x0100000003027b82 */ /* 0x000ee20000000a00 */
[----:B------:R-:W5:Y:S01]  /*7b80*/  LDCU.64 UR4, c[0x4][0x10] ;  /* 0x01000200ff0477ac */ /* 0x000f620008000a00 */
[----:B--2---:R-:W-:Y:S01]  /*7b90*/  MOV R5, UR9 ;  /* 0x0000000900057c02 */ /* 0x004fe20008000f00 */
[----:B------:R-:W-:Y:S01]  /*7ba0*/  IMAD.U32 R4, RZ, RZ, UR8 ;  /* 0x00000008ff047e24 */ /* 0x000fe2000f8e00ff */
[----:B-1----:R-:W-:Y:S01]  /*7bb0*/  MOV R7, UR7 ;  /* 0x0000000700077c02 */ /* 0x002fe20008000f00 */
[----:B------:R-:W-:Y:S01]  /*7bc0*/  IMAD.U32 R6, RZ, RZ, UR6 ;  /* 0x00000006ff067e24 */ /* 0x000fe2000f8e00ff */
[----:B-----5:R-:W-:Y:S01]  /*7bd0*/  MOV R11, UR5 ;  /* 0x00000005000b7c02 */ /* 0x020fe20008000f00 */
[----:B------:R-:W-:Y:S02]  /*7be0*/  IMAD.U32 R10, RZ, RZ, UR4 ;  /* 0x00000004ff0a7e24 */ /* 0x000fe4000f8e00ff */
[----:B------:R-:W-:Y:S07]  /*7bf0*/  LEPC R20, `(.L_x_134) ;  /* 0x000000001014794e */ /* 0x000fee0000000000 */
[----:B---34-:R-:W-:Y:S05]  /*7c00*/  CALL.ABS.NOINC R2 ;  /* 0x0000000002007343 */ /* 0x018fea0003c00000 */
.L_x_134:
[----:B------:R-:W-:Y:S01]  /*7c10*/  ISETP.NE.AND P6, PT, R62, RZ, PT ;  /* 0x000000ff3e00720c */ /* 0x000fe20003fc5270 */
[----:B------:R-:W-:Y:S05]  /*7c20*/  WARPSYNC.ALL ;  /* 0x0000000000007948 */ /* 0x000fea0003800000 */
[----:B------:R-:W-:Y:S01]  /*7c30*/  R2UR UR4, R25 ;  /* 0x00000000190472ca */ /* 0x000fe200000e0000 */
[----:B---34-:R-:W-:Y:S01]  /*7c40*/  HADD2.F32 R3, -RZ, R28.H0_H0 ;  /* 0x2000001cff037230 */ /* 0x018fe20000004100 */
[----:B------:R-:W-:Y:S01]  /*7c50*/  ISETP.NE.AND P0, PT, R61, RZ, PT ;  /* 0x000000ff3d00720c */ /* 0x000fe20003f05270 */
[----:B------:R-:W-:Y:S01]  /*7c60*/  HADD2.F32 R20, -RZ, R30.H0_H0 ;  /* 0x2000001eff147230 */ /* 0x000fe20000004100 */
[----:B------:R-:W-:Y:S09]  /*7c70*/  BSSY.RECONVERGENT B0, `(.L_x_135) ;  /* 0x0000058000007945 */ /* 0x000ff20003800200 */
[----:B-1----:R-:W1:Y:S02]  /*7c80*/  LDTM.x16 R4, tmem[UR4+0x10] ;  /* 0x00001004000479ee */ /* 0x002e640008240000 */
[C---:B-1----:R-:W-:Y:S01]  /*7c90*/  FMUL R0, R24.reuse, R4 ;  /* 0x0000000418007220 */ /* 0x042fe20000400000 */
[----:B------:R-:W-:Y:S02]  /*7ca0*/  HADD2.F32 R4, -RZ, R28.H1_H1 ;  /* 0x3000001cff047230 */ /* 0x000fe40000004100 */
[C---:B------:R-:W-:Y:S01]  /*7cb0*/  FMUL R2, R24.reuse, R5 ;  /* 0x0000000518027220 */ /* 0x040fe20000400000 */
[--C-:B------:R-:W-:Y:S02]  /*7cc0*/  HADD2.F32 R5, -RZ, R29.reuse.H0_H0 ;  /* 0x2000001dff057230 */ /* 0x100fe40000004100 */
[C---:B------:R-:W-:Y:S01]  /*7cd0*/  FFMA R0, R27.reuse, R3, R0 ;  /* 0x000000031b007223 */ /* 0x040fe20000000000 */
[C---:B------:R-:W-:Y:S01]  /*7ce0*/  FMUL R3, R24.reuse, R6 ;  /* 0x0000000618037220 */ /* 0x040fe20000400000 */
[----:B------:R-:W-:Y:S02]  /*7cf0*/  HADD2.F32 R6, -RZ, R29.H1_H1 ;  /* 0x3000001dff067230 */ /* 0x000fe40000004100 */
[C---:B------:R-:W-:Y:S01]  /*7d00*/  FFMA R2, R27.reuse, R4, R2 ;  /* 0x000000041b027223 */ /* 0x040fe20000000002 */
[C---:B------:R-:W-:Y:S01]  /*7d10*/  FMUL R7, R24.reuse, R7 ;  /* 0x0000000718077220 */ /* 0x040fe20000400000 */
[C---:B------:R-:W-:Y:S01]  /*7d20*/  FFMA R3, R27.reuse, R5, R3 ;  /* 0x000000051b037223 */ /* 0x040fe20000000003 */
[C---:B------:R-:W-:Y:S01]  /*7d30*/  FMUL R4, R24.reuse, R8 ;  /* 0x0000000818047220 */ /* 0x040fe20000400000 */
[----:B------:R-:W-:Y:S01]  /*7d40*/  FMUL R5, R24, R9 ;  /* 0x0000000918057220 */ /* 0x000fe20000400000 */
[----:B------:R-:W-:Y:S01]  /*7d50*/  F2FP.F16.F32.PACK_AB R32, R2, R0 ;  /* 0x000000000220723e */ /* 0x000fe200000000ff */
[C---:B------:R-:W-:Y:S01]  /*7d60*/  FFMA R7, R27.reuse, R6, R7 ;  /* 0x000000061b077223 */ /* 0x040fe20000000007 */
[----:B------:R-:W-:Y:S02]  /*7d70*/  HADD2.F32 R0, -RZ, R30.H1_H1 ;  /* 0x3000001eff007230 */ /* 0x000fe40000004100 */
[----:B------:R-:W-:Y:S01]  /*7d80*/  FFMA R4, R27, R20, R4 ;  /* 0x000000141b047223 */ /* 0x000fe20000000004 */
[--C-:B------:R-:W-:Y:S02]  /*7d90*/  HADD2.F32 R2, -RZ, R31.reuse.H0_H0 ;  /* 0x2000001fff027230 */ /* 0x100fe40000004100 */
[C---:B------:R-:W-:Y:S01]  /*7da0*/  FMUL R6, R24.reuse, R10 ;  /* 0x0000000a18067220 */ /* 0x040fe20000400000 */
[----:B------:R-:W-:Y:S01]  /*7db0*/  F2FP.F16.F32.PACK_AB R33, R7, R3 ;  /* 0x000000030721723e */ /* 0x000fe200000000ff */
[----:B------:R-:W-:Y:S02]  /*7dc0*/  HADD2.F32 R3, -RZ, R31.H1_H1 ;  /* 0x3000001fff037230 */ /* 0x000fe40000004100 */
[C---:B------:R-:W-:Y:S01]  /*7dd0*/  FFMA R5, R27.reuse, R0, R5 ;  /* 0x000000001b057223 */ /* 0x040fe20000000005 */
[C---:B------:R-:W-:Y:S01]  /*7de0*/  FMUL R11, R24.reuse, R11 ;  /* 0x0000000b180b7220 */ /* 0x040fe20000400000 */
[--C-:B------:R-:W-:Y:S02]  /*7df0*/  HADD2.F32 R7, -RZ, R36.reuse.H0_H0 ;  /* 0x20000024ff077230 */ /* 0x100fe40000004100 */
[C---:B------:R-:W-:Y:S01]  /*7e00*/  FMUL R8, R24.reuse, R12 ;  /* 0x0000000c18087220 */ /* 0x040fe20000400000 */
[----:B------:R-:W-:Y:S02]  /*7e10*/  HADD2.F32 R0, -RZ, R36.H1_H1 ;  /* 0x30000024ff007230 */ /* 0x000fe40000004100 */
[C---:B------:R-:W-:Y:S01]  /*7e20*/  FMUL R9, R24.reuse, R13 ;  /* 0x0000000d18097220 */ /* 0x040fe20000400000 */
[C---:B------:R-:W-:Y:S01]  /*7e30*/  FFMA R6, R27.reuse, R2, R6 ;  /* 0x000000021b067223 */ /* 0x040fe20000000006 */
[C---:B------:R-:W-:Y:S01]  /*7e40*/  FFMA R11, R27.reuse, R3, R11 ;  /* 0x000000031b0b7223 */ /* 0x040fe2000000000b */
[C---:B------:R-:W-:Y:S01]  /*7e50*/  FFMA R8, R27.reuse, R7, R8 ;  /* 0x000000071b087223 */ /* 0x040fe20000000008 */
[C---:B------:R-:W-:Y:S01]  /*7e60*/  FFMA R9, R27.reuse, R0, R9 ;  /* 0x000000001b097223 */ /* 0x040fe20000000009 */
[--C-:B------:R-:W-:Y:S02]  /*7e70*/  HADD2.F32 R2, -RZ, R37.reuse.H0_H0 ;  /* 0x20000025ff027230 */ /* 0x100fe40000004100 */
[C---:B------:R-:W-:Y:S01]  /*7e80*/  FMUL R10, R24.reuse, R14 ;  /* 0x0000000e180a7220 */ /* 0x040fe20000400000 */
[----:B------:R-:W-:Y:S02]  /*7e90*/  HADD2.F32 R0, -RZ, R37.H1_H1 ;  /* 0x30000025ff007230 */ /* 0x000fe40000004100 */
[C---:B------:R-:W-:Y:S01]  /*7ea0*/  FMUL R15, R24.reuse, R15 ;  /* 0x0000000f180f7220 */ /* 0x040fe20000400000 */
[C---:B------:R-:W-:Y:S01]  /*7eb0*/  FMUL R12, R24.reuse, R16 ;  /* 0x00000010180c7220 */ /* 0x040fe20000400000 */
[C---:B------:R-:W-:Y:S01]  /*7ec0*/  FFMA R10, R27.reuse, R2, R10 ;  /* 0x000000021b0a7223 */ /* 0x040fe2000000000a */
[--C-:B------:R-:W-:Y:S02]  /*7ed0*/  HADD2.F32 R2, -RZ, R38.reuse.H0_H0 ;  /* 0x20000026ff027230 */ /* 0x100fe40000004100 */
[----:B------:R-:W-:Y:S01]  /*7ee0*/  FFMA R15, R27, R0, R15 ;  /* 0x000000001b0f7223 */ /* 0x000fe2000000000f */
[----:B------:R-:W-:Y:S01]  /*7ef0*/  HADD2.F32 R0, -RZ, R38.H1_H1 ;  /* 0x30000026ff007230 */ /* 0x000fe20000004100 */
[----:B------:R-:W-:Y:S01]  /*7f00*/  F2FP.F16.F32.PACK_AB R34, R5, R4 ;  /* 0x000000040522723e */ /* 0x000fe200000000ff */
        /* <DEDUP_REMOVED lines=14> */
[----:B------:R-:W-:Y:S02]  /*7ff0*/  F2FP.F16.F32.PACK_AB R11, R19, R14 ;  /* 0x0000000e130b723e */ /* 0x000fe400000000ff */
[----:B------:R-:W-:Y:S02]  /*8000*/  MOV R2, UR46 ;  /* 0x0000002e00027c02 */ /* 0x000fe40008000f00 */
[----:B------:R-:W-:Y:S01]  /*8010*/  MOV R0, UR47 ;  /* 0x0000002f00007c02 */ /* 0x000fe20008000f00 */
[----:B------:R1:W-:Y:S01]  /*8020*/  STS.128 [R63+0x1200], R8 ;  /* 0x001200083f007388 */ /* 0x0003e20000000c00 */
[----:B------:R-:W-:Y:S02]  /*8030*/  @P6 LEA R2, R2, UR43, 0x3 ;  /* 0x0000002b02026c11 */ /* 0x000fe4000f8e18ff */
[----:B------:R-:W-:Y:S02]  /*8040*/  @P6 SHF.L.U32 R3, R60, 0x1f, RZ ;  /* 0x0000001f3c036819 */ /* 0x000fe400000006ff */
[----:B------:R-:W-:Y:S01]  /*8050*/  @P6 IADD3 R2, PT, PT, R2, 0xf0, RZ ;  /* 0x000000f002026810 */ /* 0x000fe20007ffe0ff */
[----:B------:R-:W-:Y:S01]  /*8060*/  @!PT LDS RZ, [RZ] ;  /* 0x00000000fffff984 */ /* 0x000fe20000000800 */
[----:B------:R-:W-:Y:S01]  /*8070*/  @!PT LDS RZ, [RZ] ;  /* 0x00000000fffff984 */ /* 0x000fe20000000800 */
[----:B------:R-:W-:Y:S01]  /*8080*/  @!PT LDS RZ, [RZ] ;  /* 0x00000000fffff984 */ /* 0x000fe20000000800 */
[----:B------:R-:W-:Y:S01]  /*8090*/  @!PT LDS RZ, [RZ] ;  /* 0x00000000fffff984 */ /* 0x000fe20000000800 */
[----:B------:R2:W-:Y:S06]  /*80a0*/  MEMBAR.ALL.CTA ;  /* 0x0000000000007992 */ /* 0x0005ec0000008000 */
[----:B--2---:R-:W2:Y:S01]  /*80b0*/  FENCE.VIEW.ASYNC.S ;  /* 0x00000000000073c6 */ /* 0x004ea20000000000 */
[----:B------:R-:W-:Y:S02]  /*80c0*/  @P6 PRMT R0, R0, 0x654, R2 ;  /* 0x0000065400006816 */ /* 0x000fe40000000002 */
[----:B------:R-:W-:Y:S01]  /*80d0*/  LEA R2, R26, UR43, 0x3 ;  /* 0x0000002b1a027c11 */ /* 0x000fe2000f8e18ff */
[----:B--2---:R-:W-:Y:S06]  /*80e0*/  BAR.SYNC.DEFER_BLOCKING 0x1, 0x80 ;  /* 0x0042000000007b1d */ /* 0x004fec0000010000 */
[----:B------:R-:W-:Y:S05]  /*80f0*/  @P0 BRA `(.L_x_136) ;  /* 0x00000000003c0947 */ /* 0x000fea0003800000 */
[----:B------:R-:W2:Y:S01]  /*8100*/  LDCU.64 UR6, c[0x0][0x348] ;  /* 0x00006900ff0677ac */ /* 0x000ea20008000a00 */
[----:B------:R-:W-:Y:S02]  /*8110*/  UIADD3 UR13, UPT, UPT, UR49, 0x10, URZ ;  /* 0x00000010310d7890 */ /* 0x000fe4000fffe0ff */
[----:B------:R-:W-:Y:S01]  /*8120*/  UIADD3 UR12, UPT, UPT, UR43, 0x1200, URZ ;  /* 0x000012002b0c7890 */ /* 0x000fe2000fffe0ff */
[----:B------:R-:W-:Y:S01]  /*8130*/  UMOV UR14, UR50 ;  /* 0x00000032000e7c82 */ /* 0x000fe20008000000 */
[----:B------:R-:W-:Y:S01]  /*8140*/  UMOV UR15, UR36 ;  /* 0x00000024000f7c82 */ /* 0x000fe20008000000 */
[----:B------:R-:W-:Y:S02]  /*8150*/  UIADD3 UR9, UPT, UPT, UR49, 0x50, URZ ;  /* 0x0000005031097890 */ /* 0x000fe4000fffe0ff */
[----:B------:R-:W-:Y:S01]  /*8160*/  UIADD3 UR8, UPT, UPT, UR43, 0x1a00, URZ ;  /* 0x00001a002b087890 */ /* 0x000fe2000fffe0ff */
[----:B------:R-:W-:Y:S01]  /*8170*/  UMOV UR10, UR50 ;  /* 0x00000032000a7c82 */ /* 0x000fe20008000000 */
[----:B------:R-:W-:Y:S01]  /*8180*/  UMOV UR11, UR36 ;  /* 0x00000024000b7c82 */ /* 0x000fe20008000000 */
[----:B--2---:R-:W-:Y:S04]  /*8190*/  UIADD3 UR4, UP0, UPT, UR6, 0x680, URZ ;  /* 0x0000068006047890 */ /* 0x004fe8000ff1e0ff */
[----:B------:R-:W-:Y:S09]  /*81a0*/  UIADD3.X UR5, UPT, UPT, URZ, UR7, URZ, UP0, !UPT ;  /* 0x00000007ff057290 */ /* 0x000ff200087fe4ff */
[----:B------:R2:W-:Y:S01]  /*81b0*/  UTMASTG.3D [UR12], [UR4] ;  /* 0x0000000c040073b5 */ /* 0x0005e20008010000 */
[----:B------:R2:W-:Y:S01]  /*81c0*/  UTMASTG.3D [UR8], [UR4] ;  /* 0x00000008040073b5 */ /* 0x0005e20008010000 */
[----:B------:R0:W-:Y:S01]  /*81d0*/  UTMACMDFLUSH ;  /* 0x00000000000079b7 */ /* 0x0001e20000000000 */
[----:B--2---:R-:W-:Y:S04]  /*81e0*/  DEPBAR.LE SB0, 0x1 ;  /* 0x000080400000791a */ /* 0x004fe80000000000 */
.L_x_136:
[----:B------:R-:W-:Y:S05]  /*81f0*/  BSYNC.RECONVERGENT B0 ;  /* 0x0000000000007941 */ /* 0x000fea0003800200 */
.L_x_135:
[----:B------:R-:W-:Y:S01]  /*8200*/  BAR.SYNC.DEFER_BLOCKING 0x1, 0x80 ;  /* 0x0042000000007b1d */ /* 0x000fe20000010000 */
[----:B------:R-:W-:Y:S04]  /*8210*/  UIADD3 UR4, UPT, UPT, UR46, 0x1, URZ ;  /* 0x000000012e047890 */ /* 0x000fe8000fffe0ff */
[----:B------:R-:W-:Y:S04]  /*8220*/  UISETP.NE.AND UP0, UPT, UR4, 0x4, UPT ;  /* 0x000000040400788c */ /* 0x000fe8000bf05270 */
[----:B------:R-:W-:Y:S01]  /*8230*/  USEL UR44, UR4, URZ, UP0 ;  /* 0x000000ff042c7287 */ /* 0x000fe20008000000 */
[----:B------:R2:W-:Y:S01]  /*8240*/  @P6 SYNCS.ARRIVE.TRANS64.RED.A1T0 RZ, [R0+URZ], RZ ;  /* 0x000000ff00ff69a7 */ /* 0x0005e200081004ff */
[----:B------:R-:W-:Y:S01]  /*8250*/  BSSY B1, `(.L_x_137) ;  /* 0x0000013000017945 */ /* 0x000fe20003800000 */
[----:B------:R-:W3:Y:S02]  /*8260*/  @P6 SYNCS.PHASECHK.TRANS64.TRYWAIT P0, [R2+URZ+0xd0], R3 ;  /* 0x0000d003020065a7 */ /* 0x000ee400080011ff */
[----:B---3--:R-:W-:Y:S01]  /*8270*/  @P6 SEL R64, RZ, 0x1, !P0 ;  /* 0x00000001ff406807 */ /* 0x008fe20004000000 */
[----:B--2---:R-:W-:Y:S06]  /*8280*/  @!P6 BRA `(.L_x_138) ;  /* 0x00000000003ce947 */ /* 0x004fec0003800000 */
[----:B------:R-:W-:Y:S01]  /*8290*/  ISETP.NE.AND P1, PT, R65, RZ, PT ;  /* 0x000000ff4100720c */ /* 0x000fe20003f25270 */
[----:B------:R-:W-:Y:S01]  /*82a0*/  BSSY B0, `(.L_x_139) ;  /* 0x0000009000007945 */ /* 0x000fe20003800000 */
[----:B------:R-:W-:Y:S11]  /*82b0*/  ISETP.NE.AND P0, PT, R64, RZ, PT ;  /* 0x000000ff4000720c */ /* 0x000ff60003f05270 */
[----:B------:R-:W-:Y:S05]  /*82c0*/  @P1 IMAD R3, R26, 0x1000, R57 ;  /* 0x000010001a031824 */ /* 0x000fea00078e0239 */
[----:B------:R-:W-:Y:S05]  /*82d0*/  @P1 IADD3 R0, PT, PT, R3, UR43, RZ ;  /* 0x0000002b03001c10 */ /* 0x000fea000fffe0ff */
[----:B------:R-:W-:Y:S01]  /*82e0*/  @P1 IMAD.IADD R0, R66, 0x1, R0 ;  /* 0x0000000142001824 */ /* 0x000fe200078e0200 */
[----:B------:R-:W-:Y:S06]  /*82f0*/  @P0 BRA `(.L_x_140) ;  /* 0x00000000000c0947 */ /* 0x000fec0003800000 */
[----:B------:R-:W-:Y:S04]  /*8300*/  SHF.L.U32 R4, R60, 0x1f, RZ ;  /* 0x0000001f3c047819 */ /* 0x000fe800000006ff */
[----:B------:R-:W2:Y:S02]  /*8310*/  SYNCS.PHASECHK.TRANS64.TRYWAIT P0, [R2+URZ+0xd0], R4 ;  /* 0x0000d004020075a7 */ /* 0x000ea400080011ff */
[----:B--2---:R-:W-:Y:S05]  /*8320*/  @!P0 BRA `(.L_x_141) ;  /* 0x0000002000dc8947 */ /* 0x004fea0003800000 */
.L_x_140:
[----:B------:R-:W-:Y:S05]  /*8330*/  BSYNC B0 ;  /* 0x0000000000007941 */ /* 0x000fea0003800000 */
.L_x_139:
[----:B------:R-:W-:Y:S02]  /*8340*/  ISETP.NE.AND P0, PT, R65, RZ, PT ;  /* 0x000000ff4100720c */ /* 0x000fe40003f05270 */
[----:B------:R-:W-:Y:S11]  /*8350*/  IADD3 R26, PT, PT, R26, 0x1, RZ ;  /* 0x000000011a1a7810 */ /* 0x000ff60007ffe0ff */
[----:B------:R3:W4:Y:S04]  /*8360*/  @P0 LDS.128 R28, [R3+UR43+0x200] ;  /* 0x0002002b031c0984 */ /* 0x0007280008000c00 */
[----:B------:R3:W1:Y:S02]  /*8370*/  @P0 LDS.128 R36, [R0+0x200] ;  /* 0x0002000000240984 */ /* 0x0006640000000c00 */
.L_x_138:
[----:B------:R-:W-:Y:S05]  /*8380*/  BSYNC B1 ;  /* 0x0000000000017941 */ /* 0x000fea0003800000 */
.L_x_137:
[----:B---3--:R-:W-:Y:S05]  /*8390*/  VIADD R0, R25, 0x20 ;  /* 0x0000002019007836 */ /* 0x008fea0000000000 */
[----:B------:R-:W-:Y:S04]  /*83a0*/  SHF.R.U32.HI R0, RZ, 0x15, R0 ;  /* 0x00000015ff007819 */ /* 0x000fe80000011600 */
[----:B------:R-:W-:Y:S11]  /*83b0*/  LOP3.LUT P0, RZ, R0, 0x3, R51, 0x48, !PT ;  /* 0x0000000300ff7812 */ /* 0x000ff60007804833 */
[----:B------:R-:W-:Y:S02]  /*83c0*/  @!UPT UIADD3 URZ, UPT, UPT, URZ, URZ, URZ ;  /* 0x000000fffffff290 */ /* 0x000fe4000fffe0ff */
[----:B------:R-:W-:Y:S05]  /*83d0*/  @!P0 BRA `(.L_x_142) ;  /* 0x0000000000408947 */ /* 0x000fea0003800000 */
[----:B------:R-:W3:Y:S01]  /*83e0*/  LDCU.64 UR8, c[0x4][0x70] ;  /* 0x01000e00ff0877ac */ /* 0x000ee20008000a00 */
[----:B------:R-:W-:Y:S01]  /*83f0*/  MOV R3, 0x0 ;  /* 0x0000000000037802 */ /* 0x000fe20000000f00 */
[----:B------:R-:W-:Y:S02]  /*8400*/  HFMA2 R12, -RZ, RZ, 0, 5.9604644775390625e-08 ;  /* 0x00000001ff0c7431 */ /* 0x000fe400000001ff */
[----:B-1----:R-:W-:Y:S02]  /*8410*/  IMAD.MOV.U32 R8, RZ, RZ, 0x192 ;  /* 0x00000192ff087424 */ /* 0x002fe400078e00ff */
[----:B------:R-:W-:Y:S01]  /*8420*/  IMAD.MOV.U32 R13, RZ, RZ, RZ ;  /* 0x000000ffff0d7224 */ /* 0x000fe200078e00ff */
[----:B------:R-:W1:Y:S01]  /*8430*/  LDCU.64 UR6, c[0x4][0x78] ;  /* 0x01000f00ff0677ac */ /* 0x000e620008000a00 */
[----:B--2---:R-:W2:Y:S01]  /*8440*/  LDC.64 R2, c[0x4][R3] ;  /* 0x0100000003027b82 */ /* 0x004ea20000000a00 */
[----:B------:R-:W5:Y:S01]  /*8450*/  LDCU.64 UR4, c[0x4][0x10] ;  /* 0x01000200ff0477ac */ /* 0x000f620008000a00 */
[----:B---3--:R-:W-:Y:S01]  /*8460*/  MOV R5, UR9 ;  /* 0x0000000900057c02 */ /* 0x008fe20008000f00 */
[----:B------:R-:W-:Y:S01]  /*8470*/  IMAD.U32 R4, RZ, RZ, UR8 ;  /* 0x00000008ff047e24 */ /* 0x000fe2000f8e00ff */
[----:B-1----:R-:W-:Y:S01]  /*8480*/  MOV R7, UR7 ;  /* 0x0000000700077c02 */ /* 0x002fe20008000f00 */
[----:B------:R-:W-:Y:S01]  /*8490*/  IMAD.U32 R6, RZ, RZ, UR6 ;  /* 0x00000006ff067e24 */ /* 0x000fe2000f8e00ff */
[----:B-----5:R-:W-:Y:S01]  /*84a0*/  MOV R11, UR5 ;  /* 0x00000005000b7c02 */ /* 0x020fe20008000f00 */
[----:B------:R-:W-:Y:S02]  /*84b0*/  IMAD.U32 R10, RZ, RZ, UR4 ;  /* 0x00000004ff0a7e24 */ /* 0x000fe4000f8e00ff */
[----:B------:R-:W-:Y:S07]  /*84c0*/  LEPC R20, `(.L_x_142) ;  /* 0x000000001014794e */ /* 0x000fee0000000000 */
[----:B--2-4-:R-:W-:Y:S05]  /*84d0*/  CALL.ABS.NOINC R2 ;  /* 0x0000000002007343 */ /* 0x014fea0003c00000 */
.L_x_142:
[----:B------:R-:W-:Y:S01]  /*84e0*/  ISETP.NE.AND P6, PT, R62, RZ, PT ;  /* 0x000000ff3e00720c */ /* 0x000fe20003fc5270 */
[----:B------:R-:W-:Y:S05]  /*84f0*/  WARPSYNC.ALL ;  /* 0x0000000000007948 */ /* 0x000fea0003800000 */
[----:B------:R-:W-:Y:S01]  /*8500*/  R2UR UR4, R25 ;  /* 0x00000000190472ca */ /* 0x000fe200000e0000 */
[----:B----4-:R-:W-:Y:S01]  /*8510*/  HADD2.F32 R3, -RZ, R28.H0_H0 ;  /* 0x2000001cff037230 */ /* 0x010fe20000004100 */
[----:B------:R-:W-:Y:S01]  /*8520*/  ISETP.NE.AND P0, PT, R61, RZ, PT ;  /* 0x000000ff3d00720c */ /* 0x000fe20003f05270 */
[----:B------:R-:W-:Y:S01]  /*8530*/  HADD2.F32 R20, -RZ, R30.H0_H0 ;  /* 0x2000001eff147230 */ /* 0x000fe20000004100 */
[----:B------:R-:W-:Y:S09]  /*8540*/  BSSY.RECONVERGENT B0, `(.L_x_143) ;  /* 0x0000058000007945 */ /* 0x000ff20003800200 */
[----:B-12---:R-:W1:Y:S02]  /*8550*/  LDTM.x16 R4, tmem[UR4+0x20] ;  /* 0x00002004000479ee */ /* 0x006e640008240000 */
        /* <DEDUP_REMOVED lines=59> */
[----:B------:R-:W-:Y:S02]  /*8910*/  LEA R3, R26, UR43, 0x3 ;  /* 0x0000002b1a037c11 */ /* 0x000fe4000f8e18ff */
        /* <DEDUP_REMOVED lines=8> */
[----:B------:R-:W-:Y:S01]  /*89a0*/  @P6 SHF.L.U32 R2, R60, 0x1f, RZ ;  /* 0x0000001f3c026819 */ /* 0x000fe200000006ff */
        /* <DEDUP_REMOVED lines=17> */
.L_x_144:
[----:B------:R-:W-:Y:S05]  /*8ac0*/  BSYNC.RECONVERGENT B0 ;  /* 0x0000000000007941 */ /* 0x000fea0003800200 */
.L_x_143:
        /* <DEDUP_REMOVED lines=19> */
.L_x_148:
[----:B------:R-:W-:Y:S05]  /*8c00*/  BSYNC B0 ;  /* 0x0000000000007941 */ /* 0x000fea0003800000 */
.L_x_147:
[----:B------:R-:W-:Y:S11]  /*8c10*/  ISETP.NE.AND P0, PT, R65, RZ, PT ;  /* 0x000000ff4100720c */ /* 0x000ff60003f05270 */
[----:B------:R-:W-:Y:S02]  /*8c20*/  @!UPT UIADD3 URZ, UPT, UPT, URZ, URZ, URZ ;  /* 0x000000fffffff290 */ /* 0x000fe4000fffe0ff */
[----:B------:R3:W4:Y:S04]  /*8c30*/  @P0 LDS.128 R28, [R26+UR43+0x200] ;  /* 0x0002002b1a1c0984 */ /* 0x0007280008000c00 */
[----:B------:R3:W1:Y:S02]  /*8c40*/  @P0 LDS.128 R36, [R66+0x200] ;  /* 0x0002000042240984 */ /* 0x0006640000000c00 */
.L_x_146:
[----:B------:R-:W-:Y:S05]  /*8c50*/  BSYNC B1 ;  /* 0x0000000000017941 */ /* 0x000fea0003800000 */
.L_x_145:
[----:B--2---:R-:W-:Y:S05]  /*8c60*/  VIADD R0, R25, 0x30 ;  /* 0x0000003019007836 */ /* 0x004fea0000000000 */
[----:B------:R-:W-:Y:S04]  /*8c70*/  SHF.R.U32.HI R0, RZ, 0x15, R0 ;  /* 0x00000015ff007819 */ /* 0x000fe80000011600 */
[----:B------:R-:W-:Y:S11]  /*8c80*/  LOP3.LUT P0, RZ, R0, 0x3, R51, 0x48, !PT ;  /* 0x0000000300ff7812 */ /* 0x000ff60007804833 */
[----:B------:R-:W-:Y:S02]  /*8c90*/  @!UPT UIADD3 URZ, UPT, UPT, URZ, URZ, URZ ;  /* 0x000000fffffff290 */ /* 0x000fe4000fffe0ff */
[----:B------:R-:W-:Y:S05]  /*8ca0*/  @!P0 BRA `(.L_x_150) ;  /* 0x0000000000408947 */ /* 0x000fea0003800000 */
[----:B------:R-:W2:Y:S01]  /*8cb0*/  LDCU.64 UR8, c[0x4][0x70] ;  /* 0x01000e00ff0877ac */ /* 0x000ea20008000a00 */
[----:B------:R-:W-:Y:S01]  /*8cc0*/  MOV R3, 0x0 ;  /* 0x0000000000037802 */ /* 0x000fe20000000f00 */
        /* <DEDUP_REMOVED lines=14> */
.L_x_150:
[----:B------:R-:W-:Y:S01]  /*8db0*/  ISETP.NE.AND P0, PT, R61, RZ, PT ;  /* 0x000000ff3d00720c */ /* 0x000fe20003f05270 */
[----:B------:R-:W-:Y:S05]  /*8dc0*/  WARPSYNC.ALL ;  /* 0x0000000000007948 */ /* 0x000fea0003800000 */
[----:B------:R-:W-:Y:S01]  /*8dd0*/  R2UR UR4, R25 ;  /* 0x00000000190472ca */ /* 0x000fe200000e0000 */
[--C-:B----4-:R-:W-:Y:S01]  /*8de0*/  HADD2.F32 R20, -RZ, R28.reuse.H0_H0 ;  /* 0x2000001cff147230 */ /* 0x110fe20000004100 */
[----:B------:R-:W-:Y:S01]  /*8df0*/  IADD3 R54, PT, PT, R54, 0x160, RZ ;  /* 0x0000016036367810 */ /* 0x000fe20007ffe0ff */
[----:B------:R-:W-:Y:S01]  /*8e00*/  HADD2.F32 R21, -RZ, R28.H1_H1 ;  /* 0x3000001cff157230 */ /* 0x000fe20000004100 */
[----:B------:R-:W-:Y:S01]  /*8e10*/  BSSY.RECONVERGENT B0, `(.L_x_151) ;  /* 0x0000054000007945 */ /* 0x000fe20003800200 */
[--C-:B------:R-:W-:Y:S01]  /*8e20*/  HADD2.F32 R25, -RZ, R29.reuse.H0_H0 ;  /* 0x2000001dff197230 */ /* 0x100fe20000004100 */
[----:B------:R-:W-:Y:S01]  /*8e30*/  LOP3.LUT R54, R54, 0xfefffff8, RZ, 0xc0, !PT ;  /* 0xfefffff836367812 */ /* 0x000fe200078ec0ff */
[----:B---3--:R-:W-:Y:S02]  /*8e40*/  HADD2.F32 R26, -RZ, R29.H1_H1 ;  /* 0x3000001dff1a7230 */ /* 0x008fe40000004100 */
[--C-:B------:R-:W-:Y:S02]  /*8e50*/  HADD2.F32 R28, -RZ, R30.reuse.H0_H0 ;  /* 0x2000001eff1c7230 */ /* 0x100fe40000004100 */
[----:B------:R-:W-:Y:S02]  /*8e60*/  HADD2.F32 R29, -RZ, R30.H1_H1 ;  /* 0x3000001eff1d7230 */ /* 0x000fe40000004100 */
[----:B-1----:R-:W1:Y:S01]  /*8e70*/  LDTM.x16 R4, tmem[UR4+0x30] ;  /* 0x00003004000479ee */ /* 0x002e620008240000 */
[----:B------:R-:W-:Y:S01]  /*8e80*/  NOP ;  /* 0x0000000000007918 */ /* 0x000fe20000000000 */
[----:B-1----:R1:W-:Y:S01]  /*8e90*/  SYNCS.ARRIVE.TRANS64.RED.A1T0 RZ, [R54+URZ], RZ ;  /* 0x000000ff36ff79a7 */ /* 0x0023e200081004ff */
[--C-:B------:R-:W-:Y:S02]  /*8ea0*/  HADD2.F32 R30, -RZ, R31.reuse.H0_H0 ;  /* 0x2000001fff1e7230 */ /* 0x100fe40000004100 */
[----:B------:R-:W-:Y:S02]  /*8eb0*/  HADD2.F32 R31, -RZ, R31.H1_H1 ;  /* 0x3000001fff1f7230 */ /* 0x000fe40000004100 */
        /* <DEDUP_REMOVED lines=8> */
[C---:B------:R-:W-:Y:S01]  /*8f40*/  FMUL R4, R24.reuse, R4 ;  /* 0x0000000418047220 */ /* 0x040fe20000400000 */
[C---:B------:R-:W-:Y:S01]  /*8f50*/  FMUL R5, R24.reuse, R5 ;  /* 0x0000000518057220 */ /* 0x040fe20000400000 */
[C---:B------:R-:W-:Y:S01]  /*8f60*/  FMUL R6, R24.reuse, R6 ;  /* 0x0000000618067220 */ /* 0x040fe20000400000 */
[C---:B------:R-:W-:Y:S01]  /*8f70*/  FMUL R7, R24.reuse, R7 ;  /* 0x0000000718077220 */ /* 0x040fe20000400000 */
[C---:B------:R-:W-:Y:S01]  /*8f80*/  FFMA R4, R27.reuse, R20, R4 ;  /* 0x000000141b047223 */ /* 0x040fe20000000004 */
        /* <DEDUP_REMOVED lines=15> */
[C---:B------:R-:W-:Y:S01]  /*9080*/  FMUL R12, R24.reuse, R16 ;  /* 0x00000010180c7220 */ /* 0x040fe20000400000 */
[C---:B------:R-:W-:Y:S01]  /*9090*/  FFMA R0, R27.reuse, R32, R0 ;  /* 0x000000201b007223 */ /* 0x040fe20000000000 */
[C---:B------:R-:W-:Y:S01]  /*90a0*/  FMUL R13, R24.reuse, R17 ;  /* 0x00000011180d7220 */ /* 0x040fe20000400000 */
[----:B------:R-:W-:Y:S01]  /*90b0*/  FFMA R2, R27, R33, R2 ;  /* 0x000000211b027223 */ /* 0x000fe20000000002 */
[----:B------:R-:W-:Y:S01]  /*90c0*/  F2FP.F16.F32.PACK_AB R4, R5, R4 ;  /* 0x000000040504723e */ /* 0x000fe200000000ff */
[C---:B------:R-:W-:Y:S01]  /*90d0*/  FMUL R14, R24.reuse, R18 ;  /* 0x00000012180e7220 */ /* 0x040fe20000400000 */
[----:B------:R-:W-:Y:S01]  /*90e0*/  FFMA R3, R27, R34, R3 ;  /* 0x000000221b037223 */ /* 0x000fe20000000003 */
[----:B------:R-:W-:Y:S01]  /*90f0*/  F2FP.F16.F32.PACK_AB R5, R7, R6 ;  /* 0x000000060705723e */ /* 0x000fe200000000ff */
[----:B------:R-:W-:Y:S01]  /*9100*/  FFMA R15, R27, R35, R15 ;  /* 0x000000231b0f7223 */ /* 0x000fe2000000000f */
[----:B------:R-:W-:Y:S01]  /*9110*/  FMUL R19, R24, R19 ;  /* 0x0000001318137220 */ /* 0x000fe20000400000 */
[----:B------:R-:W-:Y:S01]  /*9120*/  F2FP.F16.F32.PACK_AB R6, R9, R8 ;  /* 0x000000080906723e */ /* 0x000fe200000000ff */
[----:B------:R-:W-:Y:S01]  /*9130*/  FFMA R12, R27, R36, R12 ;  /* 0x000000241b0c7223 */ /* 0x000fe2000000000c */
[----:B------:R-:W-:Y:S01]  /*9140*/  F2FP.F16.F32.PACK_AB R7, R11, R10 ;  /* 0x0000000a0b07723e */ /* 0x000fe200000000ff */
[C---:B------:R-:W-:Y:S01]  /*9150*/  FFMA R13, R27.reuse, R37, R13 ;  /* 0x000000251b0d7223 */ /* 0x040fe2000000000d */
[C---:B------:R-:W-:Y:S01]  /*9160*/  FFMA R14, R27.reuse, R38, R14 ;  /* 0x000000261b0e7223 */ /* 0x040fe2000000000e */
[----:B------:R-:W-:Y:S01]  /*9170*/  FFMA R19, R27, R39, R19 ;  /* 0x000000271b137223 */ /* 0x000fe20000000013 */
[----:B------:R-:W-:Y:S01]  /*9180*/  F2FP.F16.F32.PACK_AB R16, R2, R0 ;  /* 0x000000000210723e */ /* 0x000fe200000000ff */
[----:B------:R1:W-:Y:S01]  /*9190*/  STS.128 [R57+UR43+0x3200], R4 ;  /* 0x0032000439007988 */ /* 0x0003e20008000c2b */
        /* <DEDUP_REMOVED lines=27> */
.L_x_152:
[----:B------:R-:W-:Y:S05]  /*9350*/  BSYNC.RECONVERGENT B0 ;  /* 0x0000000000007941 */ /* 0x000fea0003800200 */
.L_x_151:
[----:B------:R-:W-:Y:S01]  /*9360*/  BAR.SYNC.DEFER_BLOCKING 0x1, 0x80 ;  /* 0x0042000000007b1d */ /* 0x000fe20000010000 */
[----:B------:R-:W-:Y:S01]  /*9370*/  UISETP.NE.AND UP0, UPT, UR52, -0x4, UPT ;  /* 0xfffffffc3400788c */ /* 0x000fe2000bf05270 */
[----:B------:R-:W-:Y:S08]  /*9380*/  IADD3 R22, PT, PT, R22, 0x1, RZ ;  /* 0x0000000116167810 */ /* 0x000ff00007ffe0ff */
[----:B------:R-:W-:Y:S05]  /*9390*/  BRA.U !UP0, `(.L_x_153) ;  /* 0x0000000108287547 */ /* 0x000fea000b800000 */
[----:B------:R-:W-:Y:S01]  /*93a0*/  ISETP.NE.AND P0, PT, R62, RZ, PT ;  /* 0x000000ff3e00720c */ /* 0x000fe20003f05270 */
[----:B------:R-:W-:Y:S01]  /*93b0*/  IMAD.U32 R2, RZ, RZ, UR46 ;  /* 0x0000002eff027e24 */ /* 0x000fe2000f8e00ff */
[----:B------:R-:W-:Y:S01]  /*93c0*/  UIADD3 UR4, UPT, UPT, UR46, 0x1, URZ ;  /* 0x000000012e047890 */ /* 0x000fe2000fffe0ff */
[----:B------:R-:W-:Y:S03]  /*93d0*/  IMAD.U32 R0, RZ, RZ, UR47 ;  /* 0x0000002fff007e24 */ /* 0x000fe6000f8e00ff */
[----:B------:R-:W-:Y:S04]  /*93e0*/  UISETP.NE.AND UP0, UPT, UR4, 0x4, UPT ;  /* 0x000000040400788c */ /* 0x000fe8000bf05270 */
[----:B------:R-:W-:Y:S03]  /*93f0*/  USEL UR46, UR4, URZ, UP0 ;  /* 0x000000ff042e7287 */ /* 0x000fe60008000000 */
[----:B------:R-:W-:Y:S05]  /*9400*/  @P0 LEA R2, R2, UR43, 0x3 ;  /* 0x0000002b02020c11 */ /* 0x000fea000f8e18ff */
[----:B------:R-:W-:Y:S05]  /*9410*/  @P0 VIADD R2, R2, 0xf0 ;  /* 0x000000f002020836 */ /* 0x000fea0000000000 */
[----:B------:R-:W-:Y:S04]  /*9420*/  @P0 PRMT R0, R0, 0x654, R2 ;  /* 0x0000065400000816 */ /* 0x000fe80000000002 */
[----:B------:R2:W-:Y:S03]  /*9430*/  @P0 SYNCS.ARRIVE.TRANS64.RED.A1T0 RZ, [R0+URZ], RZ ;  /* 0x000000ff00ff09a7 */ /* 0x0005e600081004ff */
.L_x_153:
[----:B------:R-:W-:Y:S01]  /*9440*/  R2UR UR4, R52 ;  /* 0x00000000340472ca */ /* 0x000fe200000e0000 */
[----:B------:R-:W-:Y:S01]  /*9450*/  UISETP.NE.AND UP0, UPT, UR62, URZ, UPT ;  /* 0x000000ff3e00728c */ /* 0x000fe2000bf05270 */
[----:B------:R-:W-:Y:S01]  /*9460*/  ISETP.NE.AND P0, PT, R56, 0x2, PT ;  /* 0x000000023800780c */ /* 0x000fe20003f05270 */
[----:B------:R-:W-:Y:S01]  /*9470*/  UIADD3 UR20, UPT, UPT, UR38, UR63, URZ ;  /* 0x0000003f26147290 */ /* 0x000fe2000fffe0ff */
[----:B------:R-:W-:Y:S01]  /*9480*/  ISETP.NE.AND P1, PT, R22, 0x4, PT ;  /* 0x000000041600780c */ /* 0x000fe20003f25270 */
[----:B------:R-:W-:Y:S01]  /*9490*/  UIADD3 UR52, UPT, UPT, UR52, 0x4, URZ ;  /* 0x0000000434347890 */ /* 0x000fe2000fffe0ff */
[----:B------:R-:W-:Y:S01]  /*94a0*/  SEL R2, RZ, 0x1, P0 ;  /* 0x00000001ff027807 */ /* 0x000fe20000000000 */
[----:B------:R-:W-:Y:S01]  /*94b0*/  UMOV UR36, UR61 ;  /* 0x0000003d00247c82 */ /* 0x000fe20008000000 */
[----:B--2---:R-:W-:Y:S02]  /*94c0*/  SEL R0, RZ, 0x1, P1 ;  /* 0x00000001ff007807 */ /* 0x004fe40000800000 */
[----:B------:R-:W-:Y:S02]  /*94d0*/  LOP3.LUT R58, R58, R2, RZ, 0x3c, !PT ;  /* 0x000000023a3a7212 */ /* 0x000fe400078e3cff */
[----:B------:R-:W-:Y:S01]  /*94e0*/  LOP3.LUT R59, R59, R0, RZ, 0x3c, !PT ;  /* 0x000000003b3b7212 */ /* 0x000fe200078e3cff */
[----:B------:R-:W-:Y:S01]  /*94f0*/  UIADD3 UR28, UPT, UPT, UR37, UR4, URZ ;  /* 0x00000004251c7290 */ /* 0x000fe2000fffe0ff */
[----:B------:R-:W-:Y:S02]  /*9500*/  SEL R56, R56, RZ, P0 ;  /* 0x000000ff38387207 */ /* 0x000fe40000000000 */
[----:B------:R-:W-:Y:S01]  /*9510*/  SEL R22, R22, RZ, P1 ;  /* 0x000000ff16167207 */ /* 0x000fe20000800000 */
[----:B------:R-:W-:Y:S08]  /*9520*/  BRA.U UP0, `(.L_x_154) ;  /* 0xffffffcd00787547 */ /* 0x000ff0000b83ffff */
[----:B------:R-:W2:Y:S01]  /*9530*/  LDCU.64 UR4, c[0x0][0x888] ;  /* 0x00011100ff0477ac */ /* 0x000ea20008000a00 */
[----:B------:R-:W3:Y:S01]  /*9540*/  LDCU.64 UR6, c[0x0][0x890] ;  /* 0x00011200ff0677ac */ /* 0x000ee20008000a00 */
[----:B--2---:R-:W-:Y:S02]  /*9550*/  ISETP.NE.U32.AND P2, PT, RZ, UR4, PT ;  /* 0x00000004ff007c0c */ /* 0x004fe4000bf45070 */
[----:B---3--:R-:W-:Y:S02]  /*9560*/  ISETP.NE.U32.AND P1, PT, RZ, UR6, PT ;  /* 0x00000006ff007c0c */ /* 0x008fe4000bf25070 */
[----:B------:R-:W-:Y:S02]  /*9570*/  ISETP.NE.AND.EX P2, PT, RZ, UR5, PT, P2 ;  /* 0x00000005ff007c0c */ /* 0x000fe4000bf45320 */
[----:B------:R-:W-:-:S13]  /*9580*/  ISETP.NE.AND.EX P0, PT, RZ, UR7, PT, P1 ;  /* 0x00000007ff007c0c */ /* 0x000fda000bf05310 */
[----:B------:R-:W-:Y:S05]  /*9590*/  @P2 BRA P0, `(.L_x_155) ;  /* 0x00000000003c2947 */ /* 0x000fea0000000000 */
[----:B------:R-:W-:-:S13]  /*95a0*/  ISETP.NE.AND.EX P1, PT, RZ, UR7, PT, P1 ;  /* 0x00000007ff007c0c */ /* 0x000fda000bf25310 */
[----:B------:R-:W-:Y:S05]  /*95b0*/  @P1 BRA `(.L_x_156) ;  /* 0x00000000000c1947 */ /* 0x000fea0003800000 */
[----:B------:R-:W-:-:S13]  /*95c0*/  FSETP.NEU.AND P0, PT, R27, RZ, PT ;  /* 0x000000ff1b00720b */ /* 0x000fda0003f0d000 */
[----:B------:R-:W-:Y:S05]  /*95d0*/  @!P0 EXIT ;  /* 0x000000000000894d */ /* 0x000fea0003800000 */
[----:B------:R-:W-:Y:S05]  /*95e0*/  BRA `(.L_x_155) ;  /* 0x0000000000287947 */ /* 0x000fea0003800000 */
.L_x_156:
[----:B------:R-:W-:Y:S01]  /*95f0*/  ISETP.NE.AND P0, PT, R55, RZ, PT ;  /* 0x000000ff3700720c */ /* 0x000fe20003f05270 */
[----:B------:R-:W-:-:S12]  /*9600*/  BSSY.RECONVERGENT B0, `(.L_x_155) ;  /* 0x0000008000007945 */ /* 0x000fd80003800200 */
[----:B------:R-:W-:Y:S05]  /*9610*/  @P0 BRA `(.L_x_157) ;  /* 0x0000000000100947 */ /* 0x000fea0003800000 */
[----:B------:R-:W-:-:S04]  /*9620*/  ISETP.NE.U32.AND P0, PT, RZ, UR4, PT ;  /* 0x00000004ff007c0c */ /* 0x000fc8000bf05070 */
[----:B------:R-:W-:-:S13]  /*9630*/  ISETP.NE.AND.EX P0, PT, RZ, UR5, PT, P0 ;  /* 0x00000005ff007c0c */ /* 0x000fda000bf05300 */
[----:B------:R-:W-:Y:S05]  /*9640*/  @!P0 EXIT ;  /* 0x000000000000894d */ /* 0x000fea0003800000 */
[----:B------:R-:W-:Y:S05]  /*9650*/  BRA `(.L_x_158) ;  /* 0x0000000000087947 */ /* 0x000fea0003800000 */
.L_x_157:
[----:B------:R-:W-:-:S13]  /*9660*/  FSETP.NEU.AND P0, PT, R27, RZ, PT ;  /* 0x000000ff1b00720b */ /* 0x000fda0003f0d000 */
[----:B------:R-:W-:Y:S05]  /*9670*/  @!P0 EXIT ;  /* 0x000000000000894d */ /* 0x000fea0003800000 */
.L_x_158:
[----:B------:R-:W-:Y:S05]  /*9680*/  BSYNC.RECONVERGENT B0 ;  /* 0x0000000000007941 */ /* 0x000fea0003800200 */
.L_x_155:
[----:B------:R-:W-:Y:S01]  /*9690*/  ULEA UR6, UR46, UR43, 0x3 ;  /* 0x0000002b2e067291 */ /* 0x000fe2000f8e18ff */
[----:B------:R-:W-:-:S04]  /*96a0*/  DEPBAR.LE SB0, 0x0 ;  /* 0x000080000000791a */ /* 0x000fc80000000000 */
[----:B------:R-:W-:-:S04]  /*96b0*/  UIADD3 UR6, UPT, UPT, UR6, 0xf0, URZ ;  /* 0x000000f006067890 */ /* 0x000fc8000fffe0ff */
[----:B------:R-:W-:-:S09]  /*96c0*/  UPRMT UR6, UR47, 0x654, UR6 ;  /* 0x000006542f067896 */ /* 0x000fd20008000006 */
[----:B------:R-:W-:Y:S01]  /*96d0*/  SYNCS.ARRIVE.TRANS64.RED.A1T0 RZ, [UR6], RZ ;  /* 0x000000ffffff79a7 */ /* 0x000fe20008100406 */
[----:B------:R-:W-:Y:S05]  /*96e0*/  EXIT ;  /* 0x000000000000794d */ /* 0x000fea0003800000 */
.L_x_25:
[----:B--2---:R2:W3:Y:S02]  /*96f0*/  SYNCS.PHASECHK.TRANS64.TRYWAIT P0, [R0+URZ+0x190], R2 ;  /* 0x00019002000075a7 */ /* 0x0044e400080011ff */
[----:B---3--:R-:W-:Y:S05]  /*9700*/  @!P0 NANOSLEEP.SYNCS 0x989680 ;  /* 0x009896800000895d */ /* 0x008fea0003900000 */
[----:B------:R-:W3:Y:S02]  /*9710*/  @!P0 SYNCS.PHASECHK.TRANS64 P0, [R0+URZ+0x190], R2 ;  /* 0x00019002000085a7 */ /* 0x000ee400080010ff */
[----:B---3--:R-:W-:Y:S05]  /*9720*/  @!P0 BRA `(.L_x_25) ;  /* 0xfffffffc00f08947 */ /* 0x008fea000383ffff */
[----:B------:R-:W-:Y:S05]  /*9730*/  BRA `(.L_x_159) ;  /* 0xffffff8400b87947 */ /* 0x000fea000383ffff */
.L_x_28:
[----:B-1----:R-:W-:-:S07]  /*9740*/  MOV R0, UR33 ;  /* 0x0000002100007c02 */ /* 0x002fce0008000f00 */
.L_x_160:
[----:B-1----:R1:W2:Y:S02]  /*9750*/  SYNCS.PHASECHK.TRANS64.TRYWAIT P0, [R0+URZ+0x68], R3 ;  /* 0x00006803000075a7 */ /* 0x0022a400080011ff */
[----:B--2---:R-:W-:Y:S05]  /*9760*/  @!P0 NANOSLEEP.SYNCS 0x989680 ;  /* 0x009896800000895d */ /* 0x004fea0003900000 */
[----:B------:R-:W2:Y:S02]  /*9770*/  @!P0 SYNCS.PHASECHK.TRANS64 P0, [R0+URZ+0x68], R3 ;  /* 0x00006803000085a7 */ /* 0x000ea400080010ff */
[----:B--2---:R-:W-:Y:S05]  /*9780*/  @!P0 BRA `(.L_x_160) ;  /* 0xfffffffc00f08947 */ /* 0x004fea000383ffff */
[----:B------:R-:W-:Y:S05]  /*9790*/  BRA `(.L_x_27) ;  /* 0xffffff8800107947 */ /* 0x000fea000383ffff */
.L_x_35:
[----:B-1----:R-:W-:-:S07]  /*97a0*/  MOV R0, UR17 ;  /* 0x0000001100007c02 */ /* 0x002fce0008000f00 */
.L_x_161:
[----:B-1----:R1:W2:Y:S02]  /*97b0*/  SYNCS.PHASECHK.TRANS64.TRYWAIT P0, [R0+URZ+0x68], R3 ;  /* 0x00006803000075a7 */ /* 0x0022a400080011ff */
[----:B--2---:R-:W-:Y:S05]  /*97c0*/  @!P0 NANOSLEEP.SYNCS 0x989680 ;  /* 0x009896800000895d */ /* 0x004fea0003900000 */
[----:B------:R-:W2:Y:S02]  /*97d0*/  @!P0 SYNCS.PHASECHK.TRANS64 P0, [R0+URZ+0x68], R3 ;  /* 0x00006803000085a7 */ /* 0x000ea400080010ff */
[----:B--2---:R-:W-:Y:S05]  /*97e0*/  @!P0 BRA `(.L_x_161) ;  /* 0xfffffffc00f08947 */ /* 0x004fea000383ffff */
[----:B------:R-:W-:Y:S05]  /*97f0*/  BRA `(.L_x_34) ;  /* 0xffffff8800e07947 */ /* 0x000fea000383ffff */
.L_x_40:
[----:B-1----:R1:W2:Y:S02]  /*9800*/  SYNCS.PHASECHK.TRANS64.TRYWAIT P0, [R3+URZ+0x120], R0 ;  /* 0x00012000030075a7 */ /* 0x0022a400080011ff */
[----:B--2---:R-:W-:Y:S05]  /*9810*/  @!P0 NANOSLEEP.SYNCS 0x989680 ;  /* 0x009896800000895d */ /* 0x004fea0003900000 */
[----:B------:R-:W2:Y:S02]  /*9820*/  @!P0 SYNCS.PHASECHK.TRANS64 P0, [R3+URZ+0x120], R0 ;  /* 0x00012000030085a7 */ /* 0x000ea400080010ff */
[----:B--2---:R-:W-:Y:S05]  /*9830*/  @!P0 BRA `(.L_x_40) ;  /* 0xfffffffc00f08947 */ /* 0x004fea000383ffff */
[----:B------:R-:W-:Y:S05]  /*9840*/  BRA `(.L_x_162) ;  /* 0xffffff8c00987947 */ /* 0x000fea000383ffff */
.L_x_44:
[----:B------:R-:W-:-:S07]  /*9850*/  MOV R0, UR4 ;  /* 0x0000000400007c02 */ /* 0x000fce0008000f00 */
.L_x_163:
[----:B-1----:R1:W2:Y:S02]  /*9860*/  SYNCS.PHASECHK.TRANS64.TRYWAIT P0, [R0+URZ], R2 ;  /* 0x00000002000075a7 */ /* 0x0022a400080011ff */
[----:B--2---:R-:W-:Y:S05]  /*9870*/  @!P0 NANOSLEEP.SYNCS 0x989680 ;  /* 0x009896800000895d */ /* 0x004fea0003900000 */
[----:B------:R-:W2:Y:S02]  /*9880*/  @!P0 SYNCS.PHASECHK.TRANS64 P0, [R0+URZ], R2 ;  /* 0x00000002000085a7 */ /* 0x000ea400080010ff */
[----:B--2---:R-:W-:Y:S05]  /*9890*/  @!P0 BRA `(.L_x_163) ;  /* 0xfffffffc00f08947 */ /* 0x004fea000383ffff */
[----:B------:R-:W-:Y:S05]  /*98a0*/  BRA `(.L_x_164) ;  /* 0xffffff9400407947 */ /* 0x000fea000383ffff */
.L_x_45:
[----:B------:R-:W-:-:S07]  /*98b0*/  MOV R0, UR5 ;  /* 0x0000000500007c02 */ /* 0x000fce0008000f00 */
.L_x_165:
[----:B-1----:R1:W2:Y:S02]  /*98c0*/  SYNCS.PHASECHK.TRANS64.TRYWAIT P0, [R0+URZ], R3 ;  /* 0x00000003000075a7 */ /* 0x0022a400080011ff */
[----:B--2---:R-:W-:Y:S05]  /*98d0*/  @!P0 NANOSLEEP.SYNCS 0x989680 ;  /* 0x009896800000895d */ /* 0x004fea0003900000 */
[----:B------:R-:W2:Y:S02]  /*98e0*/  @!P0 SYNCS.PHASECHK.TRANS64 P0, [R0+URZ], R3 ;  /* 0x00000003000085a7 */ /* 0x000ea400080010ff */
[----:B--2---:R-:W-:Y:S05]  /*98f0*/  @!P0 BRA `(.L_x_165) ;  /* 0xfffffffc00f08947 */ /* 0x004fea000383ffff */
[----:B------:R-:W-:Y:S05]  /*9900*/  BRA `(.L_x_166) ;  /* 0xffffff94004c7947 */ /* 0x000fea000383ffff */
.L_x_46:
[----:B------:R-:W-:-:S07]  /*9910*/  MOV R0, UR5 ;  /* 0x0000000500007c02 */ /* 0x000fce0008000f00 */
.L_x_167:
[----:B-1----:R1:W2:Y:S02]  /*9920*/  SYNCS.PHASECHK.TRANS64.TRYWAIT P0, [R0+URZ], R3 ;  /* 0x00000003000075a7 */ /* 0x0022a400080011ff */
[----:B--2---:R-:W-:Y:S05]  /*9930*/  @!P0 NANOSLEEP.SYNCS 0x989680 ;  /* 0x009896800000895d */ /* 0x004fea0003900000 */
[----:B------:R-:W2:Y:S02]  /*9940*/  @!P0 SYNCS.PHASECHK.TRANS64 P0, [R0+URZ], R3 ;  /* 0x00000003000085a7 */ /* 0x000ea400080010ff */
[----:B--2---:R-:W-:Y:S05]  /*9950*/  @!P0 BRA `(.L_x_167) ;  /* 0xfffffffc00f08947 */ /* 0x004fea000383ffff */
[----:B------:R-:W-:Y:S05]  /*9960*/  BRA `(.L_x_168) ;  /* 0xffffff9400587947 */ /* 0x000fea000383ffff */
.L_x_47:
[----:B------:R-:W-:-:S07]  /*9970*/  MOV R0, UR5 ;  /* 0x0000000500007c02 */ /* 0x000fce0008000f00 */
.L_x_169:
[----:B-1----:R1:W2:Y:S02]  /*9980*/  SYNCS.PHASECHK.TRANS64.TRYWAIT P0, [R0+URZ], R3 ;  /* 0x00000003000075a7 */ /* 0x0022a400080011ff */
[----:B--2---:R-:W-:Y:S05]  /*9990*/  @!P0 NANOSLEEP.SYNCS 0x989680 ;  /* 0x009896800000895d */ /* 0x004fea0003900000 */
[----:B------:R-:W2:Y:S02]  /*99a0*/  @!P0 SYNCS.PHASECHK.TRANS64 P0, [R0+URZ], R3 ;  /* 0x00000003000085a7 */ /* 0x000ea400080010ff */
[----:B--2---:R-:W-:Y:S05]  /*99b0*/  @!P0 BRA `(.L_x_169) ;  /* 0xfffffffc00f08947 */ /* 0x004fea000383ffff */
[----:B------:R-:W-:Y:S05]  /*99c0*/  BRA `(.L_x_170) ;  /* 0xffffff9400647947 */ /* 0x000fea000383ffff */
.L_x_48:
[----:B------:R-:W-:-:S07]  /*99d0*/  MOV R0, UR5 ;  /* 0x0000000500007c02 */ /* 0x000fce0008000f00 */
.L_x_171:
[----:B-1----:R1:W2:Y:S02]  /*99e0*/  SYNCS.PHASECHK.TRANS64.TRYWAIT P0, [R0+URZ], R3 ;  /* 0x00000003000075a7 */ /* 0x0022a400080011ff */
[----:B--2---:R-:W-:Y:S05]  /*99f0*/  @!P0 NANOSLEEP.SYNCS 0x989680 ;  /* 0x009896800000895d */ /* 0x004fea0003900000 */
[----:B------:R-:W2:Y:S02]  /*9a00*/  @!P0 SYNCS.PHASECHK.TRANS64 P0, [R0+URZ], R3 ;  /* 0x00000003000085a7 */ /* 0x000ea400080010ff */
[----:B--2---:R-:W-:Y:S05]  /*9a10*/  @!P0 BRA `(.L_x_171) ;  /* 0xfffffffc00f08947 */ /* 0x004fea000383ffff */
[----:B------:R-:W-:Y:S05]  /*9a20*/  BRA `(.L_x_172) ;  /* 0xffffff9400707947 */ /* 0x000fea000383ffff */
.L_x_49:
[----:B------:R-:W-:-:S07]  /*9a30*/  MOV R0, UR5 ;  /* 0x0000000500007c02 */ /* 0x000fce0008000f00 */
.L_x_173:
[----:B-1----:R1:W2:Y:S02]  /*9a40*/  SYNCS.PHASECHK.TRANS64.TRYWAIT P0, [R0+URZ], R3 ;  /* 0x00000003000075a7 */ /* 0x0022a400080011ff */
[----:B--2---:R-:W-:Y:S05]  /*9a50*/  @!P0 NANOSLEEP.SYNCS 0x989680 ;  /* 0x009896800000895d */ /* 0x004fea0003900000 */
[----:B------:R-:W2:Y:S02]  /*9a60*/  @!P0 SYNCS.PHASECHK.TRANS64 P0, [R0+URZ], R3 ;  /* 0x00000003000085a7 */ /* 0x000ea400080010ff */
[----:B--2---:R-:W-:Y:S05]  /*9a70*/  @!P0 BRA `(.L_x_173) ;  /* 0xfffffffc00f08947 */ /* 0x004fea000383ffff */
[----:B------:R-:W-:Y:S05]  /*9a80*/  BRA `(.L_x_174) ;  /* 0xffffff94007c7947 */ /* 0x000fea000383ffff */
.L_x_50:
[----:B------:R-:W-:-:S07]  /*9a90*/  MOV R0, UR5 ;  /* 0x0000000500007c02 */ /* 0x000fce0008000f00 */
.L_x_175:
[----:B-1----:R1:W2:Y:S02]  /*9aa0*/  SYNCS.PHASECHK.TRANS64.TRYWAIT P0, [R0+URZ], R3 ;  /* 0x00000003000075a7 */ /* 0x0022a400080011ff */
[----:B--2---:R-:W-:Y:S05]  /*9ab0*/  @!P0 NANOSLEEP.SYNCS 0x989680 ;  /* 0x009896800000895d */ /* 0x004fea0003900000 */
[----:B------:R-:W2:Y:S02]  /*9ac0*/  @!P0 SYNCS.PHASECHK.TRANS64 P0, [R0+URZ], R3 ;  /* 0x00000003000085a7 */ /* 0x000ea400080010ff */
[----:B--2---:R-:W-:Y:S05]  /*9ad0*/  @!P0 BRA `(.L_x_175) ;  /* 0xfffffffc00f08947 */ /* 0x004fea000383ffff */
[----:B------:R-:W-:Y:S05]  /*9ae0*/  BRA `(.L_x_176) ;  /* 0xffffff9400887947 */ /* 0x000fea000383ffff */
.L_x_51:
[----:B------:R-:W-:-:S07]  /*9af0*/  MOV R0, UR5 ;  /* 0x0000000500007c02 */ /* 0x000fce0008000f00 */
.L_x_177:
[----:B-1----:R1:W2:Y:S02]  /*9b00*/  SYNCS.PHASECHK.TRANS64.TRYWAIT P0, [R0+URZ], R3 ;  /* 0x00000003000075a7 */ /* 0x0022a400080011ff */
[----:B--2---:R-:W-:Y:S05]  /*9b10*/  @!P0 NANOSLEEP.SYNCS 0x989680 ;  /* 0x009896800000895d */ /* 0x004fea0003900000 */
[----:B------:R-:W2:Y:S02]  /*9b20*/  @!P0 SYNCS.PHASECHK.TRANS64 P0, [R0+URZ], R3 ;  /* 0x00000003000085a7 */ /* 0x000ea400080010ff */
[----:B--2---:R-:W-:Y:S05]  /*9b30*/  @!P0 BRA `(.L_x_177) ;  /* 0xfffffffc00f08947 */ /* 0x004fea000383ffff */
[----:B------:R-:W-:Y:S05]  /*9b40*/  BRA `(.L_x_178) ;  /* 0xffffff9400947947 */ /* 0x000fea000383ffff */
.L_x_52:
[----:B------:R-:W-:-:S07]  /*9b50*/  MOV R0, UR5 ;  /* 0x0000000500007c02 */ /* 0x000fce0008000f00 */
.L_x_179:
[----:B-1----:R1:W2:Y:S02]  /*9b60*/  SYNCS.PHASECHK.TRANS64.TRYWAIT P0, [R0+URZ], R3 ;  /* 0x00000003000075a7 */ /* 0x0022a400080011ff */
[----:B--2---:R-:W-:Y:S05]  /*9b70*/  @!P0 NANOSLEEP.SYNCS 0x989680 ;  /* 0x009896800000895d */ /* 0x004fea0003900000 */
[----:B------:R-:W2:Y:S02]  /*9b80*/  @!P0 SYNCS.PHASECHK.TRANS64 P0, [R0+URZ], R3 ;  /* 0x00000003000085a7 */ /* 0x000ea400080010ff */
[----:B--2---:R-:W-:Y:S05]  /*9b90*/  @!P0 BRA `(.L_x_179) ;  /* 0xfffffffc00f08947 */ /* 0x004fea000383ffff */
[----:B------:R-:W-:Y:S05]  /*9ba0*/  BRA `(.L_x_180) ;  /* 0xffffff9400a07947 */ /* 0x000fea000383ffff */
.L_x_53:
[----:B------:R-:W-:-:S07]  /*9bb0*/  MOV R0, UR5 ;  /* 0x0000000500007c02 */ /* 0x000fce0008000f00 */
.L_x_181:
[----:B-1----:R1:W2:Y:S02]  /*9bc0*/  SYNCS.PHASECHK.TRANS64.TRYWAIT P0, [R0+URZ], R3 ;  /* 0x00000003000075a7 */ /* 0x0022a400080011ff */
[----:B--2---:R-:W-:Y:S05]  /*9bd0*/  @!P0 NANOSLEEP.SYNCS 0x989680 ;  /* 0x009896800000895d */ /* 0x004fea0003900000 */
[----:B------:R-:W2:Y:S02]  /*9be0*/  @!P0 SYNCS.PHASECHK.TRANS64 P0, [R0+URZ], R3 ;  /* 0x00000003000085a7 */ /* 0x000ea400080010ff */
[----:B--2---:R-:W-:Y:S05]  /*9bf0*/  @!P0 BRA `(.L_x_181) ;  /* 0xfffffffc00f08947 */ /* 0x004fea000383ffff */
[----:B------:R-:W-:Y:S05]  /*9c00*/  BRA `(.L_x_182) ;  /* 0xffffff9400ac7947 */ /* 0x000fea000383ffff */
.L_x_54:
[----:B------:R-:W-:-:S07]  /*9c10*/  MOV R0, UR5 ;  /* 0x0000000500007c02 */ /* 0x000fce0008000f00 */
.L_x_183:
[----:B-1----:R1:W2:Y:S02]  /*9c20*/  SYNCS.PHASECHK.TRANS64.TRYWAIT P0, [R0+URZ], R3 ;  /* 0x00000003000075a7 */ /* 0x0022a400080011ff */
[----:B--2---:R-:W-:Y:S05]  /*9c30*/  @!P0 NANOSLEEP.SYNCS 0x989680 ;  /* 0x009896800000895d */ /* 0x004fea0003900000 */
[----:B------:R-:W2:Y:S02]  /*9c40*/  @!P0 SYNCS.PHASECHK.TRANS64 P0, [R0+URZ], R3 ;  /* 0x00000003000085a7 */ /* 0x000ea400080010ff */
[----:B--2---:R-:W-:Y:S05]  /*9c50*/  @!P0 BRA `(.L_x_183) ;  /* 0xfffffffc00f08947 */ /* 0x004fea000383ffff */
[----:B------:R-:W-:Y:S05]  /*9c60*/  BRA `(.L_x_184) ;  /* 0xffffff9400b87947 */ /* 0x000fea000383ffff */
.L_x_55:
[----:B------:R-:W-:-:S07]  /*9c70*/  MOV R0, UR5 ;  /* 0x0000000500007c02 */ /* 0x000fce0008000f00 */
.L_x_185:
[----:B-1----:R1:W2:Y:S02]  /*9c80*/  SYNCS.PHASECHK.TRANS64.TRYWAIT P0, [R0+URZ], R3 ;  /* 0x00000003000075a7 */ /* 0x0022a400080011ff */
[----:B--2---:R-:W-:Y:S05]  /*9c90*/  @!P0 NANOSLEEP.SYNCS 0x989680 ;  /* 0x009896800000895d */ /* 0x004fea0003900000 */
[----:B------:R-:W2:Y:S02]  /*9ca0*/  @!P0 SYNCS.PHASECHK.TRANS64 P0, [R0+URZ], R3 ;  /* 0x00000003000085a7 */ /* 0x000ea400080010ff */
[----:B--2---:R-:W-:Y:S05]  /*9cb0*/  @!P0 BRA `(.L_x_185) ;  /* 0xfffffffc00f08947 */ /* 0x004fea000383ffff */
[----:B------:R-:W-:Y:S05]  /*9cc0*/  BRA `(.L_x_186) ;  /* 0xffffff9400c47947 */ /* 0x000fea000383ffff */
.L_x_58:
[----:B-1----:R1:W2:Y:S02]  /*9cd0*/  SYNCS.PHASECHK.TRANS64.TRYWAIT P0, [R2+URZ+0x180], R4 ;  /* 0x00018004020075a7 */ /* 0x0022a400080011ff */
[----:B--2---:R-:W-:Y:S05]  /*9ce0*/  @!P0 NANOSLEEP.SYNCS 0x989680 ;  /* 0x009896800000895d */ /* 0x004fea0003900000 */
[----:B------:R-:W2:Y:S02]  /*9cf0*/  @!P0 SYNCS.PHASECHK.TRANS64 P0, [R2+URZ+0x180], R4 ;  /* 0x00018004020085a7 */ /* 0x000ea400080010ff */
[----:B--2---:R-:W-:Y:S05]  /*9d00*/  @!P0 BRA `(.L_x_58) ;  /* 0xfffffffc00f08947 */ /* 0x004fea000383ffff */
[----:B------:R-:W-:Y:S05]  /*9d10*/  BRA `(.L_x_187) ;  /* 0xffffff9800207947 */ /* 0x000fea000383ffff */
.L_x_59:
[----:B------:R-:W-:-:S07]  /*9d20*/  MOV R2, UR4 ;  /* 0x0000000400027c02 */ /* 0x000fce0008000f00 */
.L_x_188:
[----:B-1----:R1:W2:Y:S02]  /*9d30*/  SYNCS.PHASECHK.TRANS64.TRYWAIT P0, [R2+URZ+0x130], R5 ;  /* 0x00013005020075a7 */ /* 0x0022a400080011ff */
[----:B--2---:R-:W-:Y:S05]  /*9d40*/  @!P0 NANOSLEEP.SYNCS 0x989680 ;  /* 0x009896800000895d */ /* 0x004fea0003900000 */
[----:B------:R-:W2:Y:S02]  /*9d50*/  @!P0 SYNCS.PHASECHK.TRANS64 P0, [R2+URZ+0x130], R5 ;  /* 0x00013005020085a7 */ /* 0x000ea400080010ff */
[----:B--2---:R-:W-:Y:S05]  /*9d60*/  @!P0 BRA `(.L_x_188) ;  /* 0xfffffffc00f08947 */ /* 0x004fea000383ffff */
[----:B------:R-:W-:Y:S05]  /*9d70*/  BRA `(.L_x_189) ;  /* 0xffffff9800307947 */ /* 0x000fea000383ffff */
.L_x_60:
[----:B-1----:R1:W2:Y:S02]  /*9d80*/  SYNCS.PHASECHK.TRANS64.TRYWAIT P1, [R2+URZ+0x120], R4 ;  /* 0x00012004020075a7 */ /* 0x0022a400080211ff */
[----:B--2---:R-:W-:Y:S05]  /*9d90*/  @!P1 NANOSLEEP.SYNCS 0x989680 ;  /* 0x009896800000995d */ /* 0x004fea0003900000 */
[----:B------:R-:W2:Y:S02]  /*9da0*/  @!P1 SYNCS.PHASECHK.TRANS64 P1, [R2+URZ+0x120], R4 ;  /* 0x00012004020095a7 */ /* 0x000ea400080210ff */
[----:B--2---:R-:W-:Y:S05]  /*9db0*/  @!P1 BRA `(.L_x_60) ;  /* 0xfffffffc00f09947 */ /* 0x004fea000383ffff */
[----:B------:R-:W-:Y:S05]  /*9dc0*/  BRA `(.L_x_190) ;  /* 0xffffff9800607947 */ /* 0x000fea000383ffff */
.L_x_63:
[----:B------:R-:W-:-:S07]  /*9dd0*/  MOV R0, UR4 ;  /* 0x0000000400007c02 */ /* 0x000fce0008000f00 */
.L_x_191:
[----:B-1----:R1:W2:Y:S02]  /*9de0*/  SYNCS.PHASECHK.TRANS64.TRYWAIT P0, [R0+URZ+0x130], R2 ;  /* 0x00013002000075a7 */ /* 0x0022a400080011ff */
[----:B--2---:R-:W-:Y:S05]  /*9df0*/  @!P0 NANOSLEEP.SYNCS 0x989680 ;  /* 0x009896800000895d */ /* 0x004fea0003900000 */
[----:B------:R-:W2:Y:S02]  /*9e00*/  @!P0 SYNCS.PHASECHK.TRANS64 P0, [R0+URZ+0x130], R2 ;  /* 0x00013002000085a7 */ /* 0x000ea400080010ff */
[----:B--2---:R-:W-:Y:S05]  /*9e10*/  @!P0 BRA `(.L_x_191) ;  /* 0xfffffffc00f08947 */ /* 0x004fea000383ffff */
[----:B------:R-:W-:Y:S05]  /*9e20*/  BRA `(.L_x_62) ;  /* 0xffffff9800b47947 */ /* 0x000fea000383ffff */
.L_x_72:
[----:B-1----:R-:W-:-:S04]  /*9e30*/  MOV R5, UR5 ;  /* 0x0000000500057c02 */ /* 0x002fc80008000f00 */
[----:B------:R1:W2:Y:S03]  /*9e40*/  SYNCS.PHASECHK.TRANS64.TRYWAIT P0, [R5+URZ+0x8], R6 ;  /* 0x00000806050075a7 */ /* 0x0002a600080011ff */
[----:B--2---:R-:W-:Y:S05]  /*9e50*/  @!P0 NANOSLEEP.SYNCS 0x989680 ;  /* 0x009896800000895d */ /* 0x004fea0003900000 */
[----:B------:R-:W2:Y:S02]  /*9e60*/  @!P0 SYNCS.PHASECHK.TRANS64 P0, [R5+URZ+0x8], R6 ;  /* 0x00000806050085a7 */ /* 0x000ea400080010ff */
[----:B--2---:R-:W-:Y:S05]  /*9e70*/  @!P0 BRA `(.L_x_72) ;  /* 0xfffffffc00ec8947 */ /* 0x004fea000383ffff */
[----:B------:R-:W-:Y:S05]  /*9e80*/  BRA `(.L_x_71) ;  /* 0xffffff9c00687947 */ /* 0x000fea000383ffff */
.L_x_74:
[----:B------:R-:W-:Y:S01]  /*9e90*/  BSSY B0, `(.L_x_192) ;  /* 0x0000006000007945 */ /* 0x000fe20003800000 */
[----:B------:R-:W-:-:S07]  /*9ea0*/  MOV R15, 0xffffffff ;  /* 0xffffffff000f7802 */ /* 0x000fce0000000f00 */
[----:B-1---5:R-:W-:Y:S05]  /*9eb0*/  WARPSYNC.COLLECTIVE R15, `(.L_x_193) ;  /* 0x000000000f0c7348 */ /* 0x022fea0003c00000 */
[----:B------:R-:W-:Y:S02]  /*9ec0*/  ELECT P6, UR79, PT ;  /* 0x00000000004f782f */ /* 0x000fe400038c0000 */
[----:B------:R-:W-:Y:S01]  /*9ed0*/  MOV R14, UR79 ;  /* 0x0000004f000e7c02 */ /* 0x000fe20008000f00 */
[----:B-1---5:R-:W-:Y:S10]  /*9ee0*/  ENDCOLLECTIVE ;  /* 0x000000000000791b */ /* 0x022ff40003800000 */
.L_x_193:
[----:B------:R-:W-:Y:S05]  /*9ef0*/  BSYNC B0 ;  /* 0x0000000000007941 */ /* 0x000fea0003800000 */
.L_x_192:
[----:B------:R-:W-:Y:S05]  /*9f00*/  BRA `(.L_x_194) ;  /* 0xffffff9c00987947 */ /* 0x000fea000383ffff */
.L_x_76:
[----:B-1----:R-:W-:-:S04]  /*9f10*/  MOV R0, UR5 ;  /* 0x0000000500007c02 */ /* 0x002fc80008000f00 */
[----:B------:R1:W2:Y:S03]  /*9f20*/  SYNCS.PHASECHK.TRANS64.TRYWAIT P0, [R0+URZ+0x8], R4 ;  /* 0x00000804000075a7 */ /* 0x0002a600080011ff */
[----:B--2---:R-:W-:Y:S05]  /*9f30*/  @!P0 NANOSLEEP.SYNCS 0x989680 ;  /* 0x009896800000895d */ /* 0x004fea0003900000 */
[----:B------:R-:W2:Y:S02]  /*9f40*/  @!P0 SYNCS.PHASECHK.TRANS64 P0, [R0+URZ+0x8], R4 ;  /* 0x00000804000085a7 */ /* 0x000ea400080010ff */
[----:B--2---:R-:W-:Y:S05]  /*9f50*/  @!P0 BRA `(.L_x_76) ;  /* 0xfffffffc00ec8947 */ /* 0x004fea000383ffff */
[----:B------:R-:W-:Y:S05]  /*9f60*/  BRA `(.L_x_75) ;  /* 0xffffff9c009c7947 */ /* 0x000fea000383ffff */
.L_x_77:
[----:B-1----:R1:W2:Y:S02]  /*9f70*/  SYNCS.PHASECHK.TRANS64.TRYWAIT P0, [R0+URZ+0x120], R4 ;  /* 0x00012004000075a7 */ /* 0x0022a400080011ff */
[----:B--2---:R-:W-:Y:S05]  /*9f80*/  @!P0 NANOSLEEP.SYNCS 0x989680 ;  /* 0x009896800000895d */ /* 0x004fea0003900000 */
[----:B------:R-:W2:Y:S02]  /*9f90*/  @!P0 SYNCS.PHASECHK.TRANS64 P0, [R0+URZ+0x120], R4 ;  /* 0x00012004000085a7 */ /* 0x000ea400080010ff */
[----:B--2---:R-:W-:Y:S05]  /*9fa0*/  @!P0 BRA `(.L_x_77) ;  /* 0xfffffffc00f08947 */ /* 0x004fea000383ffff */
[----:B------:R-:W-:Y:S05]  /*9fb0*/  BRA `(.L_x_195) ;  /* 0xffffffa000887947 */ /* 0x000fea000383ffff */
.L_x_79:
[----:B------:R-:W-:-:S07]  /*9fc0*/  MOV R0, UR31 ;  /* 0x0000001f00007c02 */ /* 0x000fce0008000f00 */
.L_x_196:
[----:B-1----:R1:W2:Y:S02]  /*9fd0*/  SYNCS.PHASECHK.TRANS64.TRYWAIT P0, [R0+URZ+0x160], R4 ;  /* 0x00016004000075a7 */ /* 0x0022a400080011ff */
[----:B--2---:R-:W-:Y:S05]  /*9fe0*/  @!P0 NANOSLEEP.SYNCS 0x989680 ;  /* 0x009896800000895d */ /* 0x004fea0003900000 */
[----:B------:R-:W2:Y:S02]  /*9ff0*/  @!P0 SYNCS.PHASECHK.TRANS64 P0, [R0+URZ+0x160], R4 ;  /* 0x00016004000085a7 */ /* 0x000ea400080010ff */
[----:B--2---:R-:W-:Y:S05]  /*a000*/  @!P0 BRA `(.L_x_196) ;  /* 0xfffffffc00f08947 */ /* 0x004fea000383ffff */
[----:B------:R-:W-:Y:S05]  /*a010*/  BRA `(.L_x_197) ;  /* 0xffffffa000d47947 */ /* 0x000fea000383ffff */
.L_x_82:
[----:B------:R-:W-:Y:S07]  /*a020*/  MOV R0, UR5 ;  /* 0x0000000500007c02 */ /* 0x000fee0008000f00 */
.L_x_198:
[----:B-1----:R1:W2:Y:S02]  /*a030*/  SYNCS.PHASECHK.TRANS64.TRYWAIT P0, [R0+URZ], R4 ;  /* 0x00000004000075a7 */ /* 0x0022a400080011ff */
[----:B--2---:R-:W-:Y:S05]  /*a040*/  @!P0 NANOSLEEP.SYNCS 0x989680 ;  /* 0x009896800000895d */ /* 0x004fea0003900000 */
[----:B------:R-:W2:Y:S02]  /*a050*/  @!P0 SYNCS.PHASECHK.TRANS64 P0, [R0+URZ], R4 ;  /* 0x00000004000085a7 */ /* 0x000ea400080010ff */
[----:B--2---:R-:W-:Y:S05]  /*a060*/  @!P0 BRA `(.L_x_198) ;  /* 0xfffffffc00f08947 */ /* 0x004fea000383ffff */
[----:B------:R-:W-:Y:S05]  /*a070*/  BRA `(.L_x_81) ;  /* 0xffffffa000e87947 */ /* 0x000fea000383ffff */
.L_x_86:
[----:B-1----:R-:W-:-:S07]  /*a080*/  MOV R0, UR4 ;  /* 0x0000000400007c02 */ /* 0x002fce0008000f00 */
.L_x_199:
[----:B-1----:R1:W2:Y:S02]  /*a090*/  SYNCS.PHASECHK.TRANS64.TRYWAIT P0, [R0+URZ], R2 ;  /* 0x00000002000075a7 */ /* 0x0022a400080011ff */
[----:B--2---:R-:W-:Y:S05]  /*a0a0*/  @!P0 NANOSLEEP.SYNCS 0x989680 ;  /* 0x009896800000895d */ /* 0x004fea0003900000 */
[----:B------:R-:W2:Y:S02]  /*a0b0*/  @!P0 SYNCS.PHASECHK.TRANS64 P0, [R0+URZ], R2 ;  /* 0x00000002000085a7 */ /* 0x000ea400080010ff */
[----:B--2---:R-:W-:Y:S05]  /*a0c0*/  @!P0 BRA `(.L_x_199) ;  /* 0xfffffffc00f08947 */ /* 0x004fea000383ffff */
[----:B------:R-:W-:Y:S05]  /*a0d0*/  BRA `(.L_x_200) ;  /* 0xffffffa400dc7947 */ /* 0x000fea000383ffff */
.L_x_87:
[----:B------:R-:W-:-:S07]  /*a0e0*/  MOV R0, UR5 ;  /* 0x0000000500007c02 */ /* 0x000fce0008000f00 */
.L_x_201:
[----:B-1----:R1:W2:Y:S02]  /*a0f0*/  SYNCS.PHASECHK.TRANS64.TRYWAIT P0, [R0+URZ], R3 ;  /* 0x00000003000075a7 */ /* 0x0022a400080011ff */
[----:B--2---:R-:W-:Y:S05]  /*a100*/  @!P0 NANOSLEEP.SYNCS 0x989680 ;  /* 0x009896800000895d */ /* 0x004fea0003900000 */
[----:B------:R-:W2:Y:S02]  /*a110*/  @!P0 SYNCS.PHASECHK.TRANS64 P0, [R0+URZ], R3 ;  /* 0x00000003000085a7 */ /* 0x000ea400080010ff */
[----:B--2---:R-:W-:Y:S05]  /*a120*/  @!P0 BRA `(.L_x_201) ;  /* 0xfffffffc00f08947 */ /* 0x004fea000383ffff */
[----:B------:R-:W-:Y:S05]  /*a130*/  BRA `(.L_x_202) ;  /* 0xffffffa400e87947 */ /* 0x000fea000383ffff */
.L_x_88:
[----:B------:R-:W-:-:S07]  /*a140*/  MOV R0, UR5 ;  /* 0x0000000500007c02 */ /* 0x000fce0008000f00 */
.L_x_203:
[----:B-1----:R1:W2:Y:S02]  /*a150*/  SYNCS.PHASECHK.TRANS64.TRYWAIT P0, [R0+URZ], R3 ;  /* 0x00000003000075a7 */ /* 0x0022a400080011ff */
[----:B--2---:R-:W-:Y:S05]  /*a160*/  @!P0 NANOSLEEP.SYNCS 0x989680 ;  /* 0x009896800000895d */ /* 0x004fea0003900000 */
[----:B------:R-:W2:Y:S02]  /*a170*/  @!P0 SYNCS.PHASECHK.TRANS64 P0, [R0+URZ], R3 ;  /* 0x00000003000085a7 */ /* 0x000ea400080010ff */
[----:B--2---:R-:W-:Y:S05]  /*a180*/  @!P0 BRA `(.L_x_203) ;  /* 0xfffffffc00f08947 */ /* 0x004fea000383ffff */
[----:B------:R-:W-:Y:S05]  /*a190*/  BRA `(.L_x_204) ;  /* 0xffffffa400f47947 */ /* 0x000fea000383ffff */
.L_x_91:
[----:B------:R-:W-:-:S07]  /*a1a0*/  MOV R0, UR26 ;  /* 0x0000001a00007c02 */ /* 0x000fce0008000f00 */
.L_x_205:
[----:B-1----:R1:W2:Y:S02]  /*a1b0*/  SYNCS.PHASECHK.TRANS64.TRYWAIT P1, [R0+URZ+0x1a0], R2 ;  /* 0x0001a002000075a7 */ /* 0x0022a400080211ff */
[----:B--2---:R-:W-:Y:S05]  /*a1c0*/  @!P1 NANOSLEEP.SYNCS 0x989680 ;  /* 0x009896800000995d */ /* 0x004fea0003900000 */
[----:B------:R-:W2:Y:S02]  /*a1d0*/  @!P1 SYNCS.PHASECHK.TRANS64 P1, [R0+URZ+0x1a0], R2 ;  /* 0x0001a002000095a7 */ /* 0x000ea400080210ff */
[----:B--2---:R-:W-:Y:S05]  /*a1e0*/  @!P1 BRA `(.L_x_205) ;  /* 0xfffffffc00f09947 */ /* 0x004fea000383ffff */
[----:B------:R-:W-:Y:S05]  /*a1f0*/  BRA `(.L_x_206) ;  /* 0xffffffa800407947 */ /* 0x000fea000383ffff */
.L_x_96:
[----:B--2---:R2:W3:Y:S02]  /*a200*/  SYNCS.PHASECHK.TRANS64.TRYWAIT P0, [R12+URZ+0x120], R0 ;  /* 0x000120000c0075a7 */ /* 0x0044e400080011ff */
[----:B---3--:R-:W-:Y:S05]  /*a210*/  @!P0 NANOSLEEP.SYNCS 0x989680 ;  /* 0x009896800000895d */ /* 0x008fea0003900000 */
[----:B------:R-:W3:Y:S02]  /*a220*/  @!P0 SYNCS.PHASECHK.TRANS64 P0, [R12+URZ+0x120], R0 ;  /* 0x000120000c0085a7 */ /* 0x000ee400080010ff */
[----:B---3--:R-:W-:Y:S05]  /*a230*/  @!P0 BRA `(.L_x_96) ;  /* 0xfffffffc00f08947 */ /* 0x008fea000383ffff */
[----:B------:R-:W-:Y:S05]  /*a240*/  BRA `(.L_x_207) ;  /* 0xffffffac00687947 */ /* 0x000fea000383ffff */
.L_x_99:
[----:B-1----:R-:W-:Y:S07]  /*a250*/  MOV R0, UR21 ;  /* 0x0000001500007c02 */ /* 0x002fee0008000f00 */
.L_x_208:
[----:B-1----:R1:W2:Y:S02]  /*a260*/  SYNCS.PHASECHK.TRANS64.TRYWAIT P2, [R0+URZ+0x118], R6 ;  /* 0x00011806000075a7 */ /* 0x0022a400080411ff */
[----:B--2---:R-:W-:Y:S05]  /*a270*/  @!P2 NANOSLEEP.SYNCS 0x989680 ;  /* 0x009896800000a95d */ /* 0x004fea0003900000 */
[----:B------:R-:W2:Y:S02]  /*a280*/  @!P2 SYNCS.PHASECHK.TRANS64 P2, [R0+URZ+0x118], R6 ;  /* 0x000118060000a5a7 */ /* 0x000ea400080410ff */
[----:B--2---:R-:W-:Y:S05]  /*a290*/  @!P2 BRA `(.L_x_208) ;  /* 0xfffffffc00f0a947 */ /* 0x004fea000383ffff */
[----:B------:R-:W-:Y:S05]  /*a2a0*/  BRA `(.L_x_98) ;  /* 0xffffffb000d07947 */ /* 0x000fea000383ffff */
.L_x_102:
[----:B------:R-:W-:Y:S07]  /*a2b0*/  MOV R0, UR21 ;  /* 0x0000001500007c02 */ /* 0x000fee0008000f00 */
.L_x_209:
[----:B-1----:R1:W2:Y:S02]  /*a2c0*/  SYNCS.PHASECHK.TRANS64.TRYWAIT P0, [R0+URZ+0xf0], R9 ;  /* 0x0000f009000075a7 */ /* 0x0022a400080011ff */
[----:B--2---:R-:W-:Y:S05]  /*a2d0*/  @!P0 NANOSLEEP.SYNCS 0x989680 ;  /* 0x009896800000895d */ /* 0x004fea0003900000 */
[----:B------:R-:W2:Y:S02]  /*a2e0*/  @!P0 SYNCS.PHASECHK.TRANS64 P0, [R0+URZ+0xf0], R9 ;  /* 0x0000f009000085a7 */ /* 0x000ea400080010ff */
[----:B--2---:R-:W-:Y:S05]  /*a2f0*/  @!P0 BRA `(.L_x_209) ;  /* 0xfffffffc00f08947 */ /* 0x004fea000383ffff */
[----:B------:R-:W-:Y:S05]  /*a300*/  BRA `(.L_x_210) ;  /* 0xffffffb4002c7947 */ /* 0x000fea000383ffff */
.L_x_103:
[----:B------:R-:W-:Y:S07]  /*a310*/  MOV R0, UR21 ;  /* 0x0000001500007c02 */ /* 0x000fee0008000f00 */
.L_x_211:
[----:B-1----:R1:W2:Y:S02]  /*a320*/  SYNCS.PHASECHK.TRANS64.TRYWAIT P0, [R0+URZ+0xf8], R9 ;  /* 0x0000f809000075a7 */ /* 0x0022a400080011ff */
[----:B--2---:R-:W-:Y:S05]  /*a330*/  @!P0 NANOSLEEP.SYNCS 0x989680 ;  /* 0x009896800000895d */ /* 0x004fea0003900000 */
[----:B------:R-:W2:Y:S02]  /*a340*/  @!P0 SYNCS.PHASECHK.TRANS64 P0, [R0+URZ+0xf8], R9 ;  /* 0x0000f809000085a7 */ /* 0x000ea400080010ff */
[----:B--2---:R-:W-:Y:S05]  /*a350*/  @!P0 BRA `(.L_x_211) ;  /* 0xfffffffc00f08947 */ /* 0x004fea000383ffff */
[----:B------:R-:W-:Y:S05]  /*a360*/  BRA `(.L_x_212) ;  /* 0xffffffb400887947 */ /* 0x000fea000383ffff */
.L_x_104:
[----:B------:R-:W-:Y:S07]  /*a370*/  MOV R0, UR21 ;  /* 0x0000001500007c02 */ /* 0x000fee0008000f00 */
.L_x_213:
[----:B-1----:R1:W2:Y:S02]  /*a380*/  SYNCS.PHASECHK.TRANS64.TRYWAIT P0, [R0+URZ+0x100], R9 ;  /* 0x00010009000075a7 */ /* 0x0022a400080011ff */
[----:B--2---:R-:W-:Y:S05]  /*a390*/  @!P0 NANOSLEEP.SYNCS 0x989680 ;  /* 0x009896800000895d */ /* 0x004fea0003900000 */
[----:B------:R-:W2:Y:S02]  /*a3a0*/  @!P0 SYNCS.PHASECHK.TRANS64 P0, [R0+URZ+0x100], R9 ;  /* 0x00010009000085a7 */ /* 0x000ea400080010ff */
[----:B--2---:R-:W-:Y:S05]  /*a3b0*/  @!P0 BRA `(.L_x_213) ;  /* 0xfffffffc00f08947 */ /* 0x004fea000383ffff */
[----:B------:R-:W-:Y:S05]  /*a3c0*/  BRA `(.L_x_214) ;  /* 0xffffffb400e47947 */ /* 0x000fea000383ffff */
.L_x_105:
[----:B------:R-:W-:Y:S07]  /*a3d0*/  MOV R0, UR21 ;  /* 0x0000001500007c02 */ /* 0x000fee0008000f00 */
.L_x_215:
[----:B-1----:R1:W2:Y:S02]  /*a3e0*/  SYNCS.PHASECHK.TRANS64.TRYWAIT P0, [R0+URZ+0x108], R9 ;  /* 0x00010809000075a7 */ /* 0x0022a400080011ff */
[----:B--2---:R-:W-:Y:S05]  /*a3f0*/  @!P0 NANOSLEEP.SYNCS 0x989680 ;  /* 0x009896800000895d */ /* 0x004fea0003900000 */
[----:B------:R-:W2:Y:S02]  /*a400*/  @!P0 SYNCS.PHASECHK.TRANS64 P0, [R0+URZ+0x108], R9 ;  /* 0x00010809000085a7 */ /* 0x000ea400080010ff */
[----:B--2---:R-:W-:Y:S05]  /*a410*/  @!P0 BRA `(.L_x_215) ;  /* 0xfffffffc00f08947 */ /* 0x004fea000383ffff */
[----:B------:R-:W-:Y:S05]  /*a420*/  BRA `(.L_x_216) ;  /* 0xffffffb800407947 */ /* 0x000fea000383ffff */
.L_x_107:
[----:B------:R-:W-:-:S07]  /*a430*/  MOV R0, UR21 ;  /* 0x0000001500007c02 */ /* 0x000fce0008000f00 */
.L_x_217:
[----:B-1----:R1:W3:Y:S02]  /*a440*/  SYNCS.PHASECHK.TRANS64.TRYWAIT P0, [R0+URZ+0xf0], R2 ;  /* 0x0000f002000075a7 */ /* 0x0022e400080011ff */
[----:B---3--:R-:W-:Y:S05]  /*a450*/  @!P0 NANOSLEEP.SYNCS 0x989680 ;  /* 0x009896800000895d */ /* 0x008fea0003900000 */
[----:B------:R-:W3:Y:S02]  /*a460*/  @!P0 SYNCS.PHASECHK.TRANS64 P0, [R0+URZ+0xf0], R2 ;  /* 0x0000f002000085a7 */ /* 0x000ee400080010ff */
[----:B---3--:R-:W-:Y:S05]  /*a470*/  @!P0 BRA `(.L_x_217) ;  /* 0xfffffffc00f08947 */ /* 0x008fea000383ffff */
[----:B------:R-:W-:Y:S05]  /*a480*/  BRA `(.L_x_218) ;  /* 0xffffffb800cc7947 */ /* 0x000fea000383ffff */
.L_x_108:
[----:B-1----:R-:W-:-:S07]  /*a490*/  MOV R0, UR21 ;  /* 0x0000001500007c02 */ /* 0x002fce0008000f00 */
.L_x_219:
[----:B-1----:R1:W3:Y:S02]  /*a4a0*/  SYNCS.PHASECHK.TRANS64.TRYWAIT P0, [R0+URZ+0xf8], R2 ;  /* 0x0000f802000075a7 */ /* 0x0022e400080011ff */
[----:B---3--:R-:W-:Y:S05]  /*a4b0*/  @!P0 NANOSLEEP.SYNCS 0x989680 ;  /* 0x009896800000895d */ /* 0x008fea0003900000 */
[----:B------:R-:W3:Y:S02]  /*a4c0*/  @!P0 SYNCS.PHASECHK.TRANS64 P0, [R0+URZ+0xf8], R2 ;  /* 0x0000f802000085a7 */ /* 0x000ee400080010ff */
[----:B---3--:R-:W-:Y:S05]  /*a4d0*/  @!P0 BRA `(.L_x_219) ;  /* 0xfffffffc00f08947 */ /* 0x008fea000383ffff */
[----:B------:R-:W-:Y:S05]  /*a4e0*/  BRA `(.L_x_220) ;  /* 0xffffffb800bc7947 */ /* 0x000fea000383ffff */
.L_x_109:
[----:B-1----:R-:W-:-:S07]  /*a4f0*/  MOV R0, UR21 ;  /* 0x0000001500007c02 */ /* 0x002fce0008000f00 */
.L_x_221:
[----:B-1----:R1:W3:Y:S02]  /*a500*/  SYNCS.PHASECHK.TRANS64.TRYWAIT P0, [R0+URZ+0x100], R2 ;  /* 0x00010002000075a7 */ /* 0x0022e400080011ff */
[----:B---3--:R-:W-:Y:S05]  /*a510*/  @!P0 NANOSLEEP.SYNCS 0x989680 ;  /* 0x009896800000895d */ /* 0x008fea0003900000 */
[----:B------:R-:W3:Y:S02]  /*a520*/  @!P0 SYNCS.PHASECHK.TRANS64 P0, [R0+URZ+0x100], R2 ;  /* 0x00010002000085a7 */ /* 0x000ee400080010ff */
[----:B---3--:R-:W-:Y:S05]  /*a530*/  @!P0 BRA `(.L_x_221) ;  /* 0xfffffffc00f08947 */ /* 0x008fea000383ffff */
[----:B------:R-:W-:Y:S05]  /*a540*/  BRA `(.L_x_222) ;  /* 0xffffffb800ac7947 */ /* 0x000fea000383ffff */
.L_x_111:
[----:B--2---:R2:W3:Y:S02]  /*a550*/  SYNCS.PHASECHK.TRANS64.TRYWAIT P0, [R3+URZ+0x120], R0 ;  /* 0x00012000030075a7 */ /* 0x0044e400080011ff */
[----:B---3--:R-:W-:Y:S05]  /*a560*/  @!P0 NANOSLEEP.SYNCS 0x989680 ;  /* 0x009896800000895d */ /* 0x008fea0003900000 */
[----:B------:R-:W3:Y:S02]  /*a570*/  @!P0 SYNCS.PHASECHK.TRANS64 P0, [R3+URZ+0x120], R0 ;  /* 0x00012000030085a7 */ /* 0x000ee400080010ff */
[----:B---3--:R-:W-:Y:S05]  /*a580*/  @!P0 BRA `(.L_x_111) ;  /* 0xfffffffc00f08947 */ /* 0x008fea000383ffff */
[----:B------:R-:W-:Y:S05]  /*a590*/  BRA `(.L_x_223) ;  /* 0xffffffbc00707947 */ /* 0x000fea000383ffff */
.L_x_122:
[----:B-1----:R-:W-:Y:S04]  /*a5a0*/  MOV R2, UR43 ;  /* 0x0000002b00027c02 */ /* 0x002fe80008000f00 */
[----:B------:R1:W2:Y:S03]  /*a5b0*/  SYNCS.PHASECHK.TRANS64.TRYWAIT P0, [R2+URZ+0xd0], R3 ;  /* 0x0000d003020075a7 */ /* 0x0002a600080011ff */
[----:B--2---:R-:W-:Y:S05]  /*a5c0*/  @!P0 NANOSLEEP.SYNCS 0x989680 ;  /* 0x009896800000895d */ /* 0x004fea0003900000 */
[----:B------:R-:W2:Y:S02]  /*a5d0*/  @!P0 SYNCS.PHASECHK.TRANS64 P0, [R2+URZ+0xd0], R3 ;  /* 0x0000d003020085a7 */ /* 0x000ea400080010ff */
[----:B--2---:R-:W-:Y:S05]  /*a5e0*/  @!P0 BRA `(.L_x_122) ;  /* 0xfffffffc00ec8947 */ /* 0x004fea000383ffff */
[----:B------:R-:W-:Y:S05]  /*a5f0*/  BRA `(.L_x_121) ;  /* 0xffffffc800c07947 */ /* 0x000fea000383ffff */
.L_x_124:
[----:B-1----:R1:W3:Y:S02]  /*a600*/  SYNCS.PHASECHK.TRANS64.TRYWAIT P1, [R54+URZ+0x140], R0 ;  /* 0x00014000360075a7 */ /* 0x0022e400080211ff */
[----:B---3--:R-:W-:Y:S05]  /*a610*/  @!P1 NANOSLEEP.SYNCS 0x989680 ;  /* 0x009896800000995d */ /* 0x008fea0003900000 */
[----:B------:R-:W3:Y:S02]  /*a620*/  @!P1 SYNCS.PHASECHK.TRANS64 P1, [R54+URZ+0x140], R0 ;  /* 0x00014000360095a7 */ /* 0x000ee400080210ff */
[----:B---3--:R-:W-:Y:S05]  /*a630*/  @!P1 BRA `(.L_x_124) ;  /* 0xfffffffc00f09947 */ /* 0x008fea000383ffff */
[----:B------:R-:W-:Y:S05]  /*a640*/  BRA `(.L_x_123) ;  /* 0xffffffc800e07947 */ /* 0x000fea000383ffff */
.L_x_133:
[----:B--2---:R2:W3:Y:S02]  /*a650*/  SYNCS.PHASECHK.TRANS64.TRYWAIT P0, [R2+URZ+0xd0], R0 ;  /* 0x0000d000020075a7 */ /* 0x0044e400080011ff */
[----:B---3--:R-:W-:Y:S05]  /*a660*/  @!P0 NANOSLEEP.SYNCS 0x989680 ;  /* 0x009896800000895d */ /* 0x008fea0003900000 */
[----:B------:R-:W3:Y:S02]  /*a670*/  @!P0 SYNCS.PHASECHK.TRANS64 P0, [R2+URZ+0xd0], R0 ;  /* 0x0000d000020085a7 */ /* 0x000ee400080010ff */
[----:B---3--:R-:W-:Y:S05]  /*a680*/  @!P0 BRA `(.L_x_133) ;  /* 0xfffffffc00f08947 */ /* 0x008fea000383ffff */
[----:B------:R-:W-:Y:S05]  /*a690*/  BRA `(.L_x_132) ;  /* 0xffffffd000f07947 */ /* 0x000fea000383ffff */
.L_x_141:
[----:B--2---:R2:W3:Y:S02]  /*a6a0*/  SYNCS.PHASECHK.TRANS64.TRYWAIT P0, [R2+URZ+0xd0], R4 ;  /* 0x0000d004020075a7 */ /* 0x0044e400080011ff */
[----:B---3--:R-:W-:Y:S05]  /*a6b0*/  @!P0 NANOSLEEP.SYNCS 0x989680 ;  /* 0x009896800000895d */ /* 0x008fea0003900000 */
[----:B------:R-:W3:Y:S02]  /*a6c0*/  @!P0 SYNCS.PHASECHK.TRANS64 P0, [R2+URZ+0xd0], R4 ;  /* 0x0000d004020085a7 */ /* 0x000ee400080010ff */
[----:B---3--:R-:W-:Y:S05]  /*a6d0*/  @!P0 BRA `(.L_x_141) ;  /* 0xfffffffc00f08947 */ /* 0x008fea000383ffff */
[----:B------:R-:W-:Y:S05]  /*a6e0*/  BRA `(.L_x_140) ;  /* 0xffffffdc00107947 */ /* 0x000fea000383ffff */
.L_x_149:
[----:B--2---:R2:W3:Y:S02]  /*a6f0*/  SYNCS.PHASECHK.TRANS64.TRYWAIT P0, [R3+URZ+0xd0], R0 ;  /* 0x0000d000030075a7 */ /* 0x0044e400080011ff */
[----:B---3--:R-:W-:Y:S05]  /*a700*/  @!P0 NANOSLEEP.SYNCS 0x989680 ;  /* 0x009896800000895d */ /* 0x008fea0003900000 */
[----:B------:R-:W3:Y:S02]  /*a710*/  @!P0 SYNCS.PHASECHK.TRANS64 P0, [R3+URZ+0xd0], R0 ;  /* 0x0000d000030085a7 */ /* 0x000ee400080010ff */
[----:B---3--:R-:W-:Y:S05]  /*a720*/  @!P0 BRA `(.L_x_149) ;  /* 0xfffffffc00f08947 */ /* 0x008fea000383ffff */
[----:B------:R-:W-:Y:S05]  /*a730*/  BRA `(.L_x_148) ;  /* 0xffffffe400307947 */ /* 0x000fea000383ffff */
        .weak           $__internal_0_$__cuda_sm10x_tcgen05_guardrail_trap_col_being_dealloced_not_returned_by_alloc
        .type           $__internal_0_$__cuda_sm10x_tcgen05_guardrail_trap_col_being_dealloced_not_returned_by_alloc,@function
        .size           $__internal_0_$__cuda_sm10x_tcgen05_guardrail_trap_col_being_dealloced_not_returned_by_alloc,($__internal_1_$__cuda_sm10x_tcgen05_guardrail_trap_phase_invalid_during_alloc - $__internal_0_$__cuda_sm10x_tcgen05_guardrail_trap_col_being_dealloced_not_returned_by_alloc)
$__internal_0_$__cuda_sm10x_tcgen05_guardrail_trap_col_being_dealloced_not_returned_by_alloc:
[----:B------:R-:W-:Y:S05]  /*a740*/  BPT.TRAP 0x1 ;  /* 0x000000040000795c */ /* 0x000fea0000300000 */
[----:B------:R-:W-:-:S04]  /*a750*/  HFMA2 R3, -RZ, RZ, 0, 0 ;  /* 0x00000000ff037431 */ /* 0x000fc800000001ff */
[----:B------:R-:W-:Y:S05]  /*a760*/  RET.REL.NODEC R2 `(_ZN7cutlass13device_kernelINS_4gemm6kernel13GemmUniversalIN4cute5tupleIJiiiiEEENS1_10collective13CollectiveMmaINS1_35MainloopSm100TmaUmmaWarpSpecializedILi13ELi2ELi4ENS5_IJNS4_1CILi4EEESB_NSA_ILi1EEEEEEEENS5_IJNSA_ILi128EEESF_NSA_ILi64EEEEEENS_6half_tENS5_IJlSC_lEEESI_SJ_NS4_8TiledMMAINS4_8MMA_AtomIJNS4_26SM100_MMA_F16BF16_2x1SM_SSISI_SI_fLi128ELi128ELNS4_4UMMA5MajorE0ELSO_0ELNSN_7ScaleInE0ELSP_0EEEEEENS4_6LayoutINS5_IJSC_SC_SC_EEENS5_IJNSA_ILi0EEESU_SU_EEEEENS5_IJNS4_10UnderscoreESX_SX_EEEEENS4_28SM100_TMA_2SM_LOAD_MULTICASTENS4_14ComposedLayoutINS4_7SwizzleILi3ELi4ELi3EEENS4_18smem_ptr_flag_bitsILi16EEENSS_INS5_IJNSA_ILi8EEESG_EEENS5_IJSG_SC_EEEEEEEvNS4_8identityES10_S1A_vS1B_EENS_8epilogue10collective18CollectiveEpilogueINS1D_23Sm100TmaWarpSpecializedILi4ELi2ELi16ELb1ELb0EEEJNS5_IJSG_SF_SG_EEENS5_IJNSS_ISG_SC_EENSS_INS5_IJNSA_ILi16EEENSA_ILi2EEEEEENS5_IJSC_SG_EEEEEEEESI_SJ_SI_SJ_NS1D_6fusion15FusionCallbacksIS1H_NS1Q_17LinearCombinationISI_fSI_fLNS_15FloatRoundStyleE2EEES1I_S1P_JEEENS4_5SM1004TMEM4LOAD26SM100_TMEM_LOAD_32dp32b16xENS4_13SM90_TMA_LOADENS11_INS12_ILi1ELi4ELi3EEES15_NSS_INS5_IJS16_S1K_EEENS5_IJS1K_SC_EEEEEEENS4_39AutoVectorizingCopyWithAssumedAlignmentILi128EEENS4_14SM90_TMA_STOREES25_S27_S27_EEEvvEEEEvNT_6ParamsE) ;  /* 0xffffff5802247950 */ /* 0x000fea0003c3ffff */
        .weak           $__internal_1_$__cuda_sm10x_tcgen05_guardrail_trap_phase_invalid_during_alloc
        .type           $__internal_1_$__cuda_sm10x_tcgen05_guardrail_trap_phase_invalid_during_alloc,@function
        .size           $__internal_1_$__cuda_sm10x_tcgen05_guardrail_trap_phase_invalid_during_alloc,($__internal_2_$__cuda_sm10x_tcgen05_guardrail_trap_unallocated_columns_being_dealloced - $__internal_1_$__cuda_sm10x_tcgen05_guardrail_trap_phase_invalid_during_alloc)
$__internal_1_$__cuda_sm10x_tcgen05_guardrail_trap_phase_invalid_during_alloc:
[----:B------:R-:W-:Y:S05]  /*a770*/  BPT.TRAP 0x1 ;  /* 0x000000040000795c */ /* 0x000fea0000300000 */
[----:B------:R-:W-:-:S04]  /*a780*/  MOV R5, 0x0 ;  /* 0x0000000000057802 */ /* 0x000fc80000000f00 */
[----:B------:R-:W-:Y:S05]  /*a790*/  RET.REL.NODEC R4 `(_ZN7cutlass13device_kernelINS_4gemm6kernel13GemmUniversalIN4cute5tupleIJiiiiEEENS1_10collective13CollectiveMmaINS1_35MainloopSm100TmaUmmaWarpSpecializedILi13ELi2ELi4ENS5_IJNS4_1CILi4EEESB_NSA_ILi1EEEEEEEENS5_IJNSA_ILi128EEESF_NSA_ILi64EEEEEENS_6half_tENS5_IJlSC_lEEESI_SJ_NS4_8TiledMMAINS4_8MMA_AtomIJNS4_26SM100_MMA_F16BF16_2x1SM_SSISI_SI_fLi128ELi128ELNS4_4UMMA5MajorE0ELSO_0ELNSN_7ScaleInE0ELSP_0EEEEEENS4_6LayoutINS5_IJSC_SC_SC_EEENS5_IJNSA_ILi0EEESU_SU_EEEEENS5_IJNS4_10UnderscoreESX_SX_EEEEENS4_28SM100_TMA_2SM_LOAD_MULTICASTENS4_14ComposedLayoutINS4_7SwizzleILi3ELi4ELi3EEENS4_18smem_ptr_flag_bitsILi16EEENSS_INS5_IJNSA_ILi8EEESG_EEENS5_IJSG_SC_EEEEEEEvNS4_8identityES10_S1A_vS1B_EENS_8epilogue10collective18CollectiveEpilogueINS1D_23Sm100TmaWarpSpecializedILi4ELi2ELi16ELb1ELb0EEEJNS5_IJSG_SF_SG_EEENS5_IJNSS_ISG_SC_EENSS_INS5_IJNSA_ILi16EEENSA_ILi2EEEEEENS5_IJSC_SG_EEEEEEEESI_SJ_SI_SJ_NS1D_6fusion15FusionCallbacksIS1H_NS1Q_17LinearCombinationISI_fSI_fLNS_15FloatRoundStyleE2EEES1I_S1P_JEEENS4_5SM1004TMEM4LOAD26SM100_TMEM_LOAD_32dp32b16xENS4_13SM90_TMA_LOADENS11_INS12_ILi1ELi4ELi3EEES15_NSS_INS5_IJS16_S1K_EEENS5_IJS1K_SC_EEEEEEENS4_39AutoVectorizingCopyWithAssumedAlignmentILi128EEENS4_14SM90_TMA_STOREES25_S27_S27_EEEvvEEEEvNT_6ParamsE) ;  /* 0xffffff5804187950 */ /* 0x000fea0003c3ffff */
        .weak           $__internal_2_$__cuda_sm10x_tcgen05_guardrail_trap_unallocated_columns_being_dealloced
        .type           $__internal_2_$__cuda_sm10x_tcgen05_guardrail_trap_unallocated_columns_being_dealloced,@function
        .size           $__internal_2_$__cuda_sm10x_tcgen05_guardrail_trap_unallocated_columns_being_dealloced,(.L_x_225 - $__internal_2_$__cuda_sm10x_tcgen05_guardrail_trap_unallocated_columns_being_dealloced)
$__internal_2_$__cuda_sm10x_tcgen05_guardrail_trap_unallocated_columns_being_dealloced:
[----:B------:R-:W-:Y:S05]  /*a7a0*/  BPT.TRAP 0x1 ;  /* 0x000000040000795c */ /* 0x000fea0000300000 */
[----:B------:R-:W-:-:S04]  /*a7b0*/  HFMA2 R3, -RZ, RZ, 0, 0 ;  /* 0x00000000ff037431 */ /* 0x000fc800000001ff */
[----:B------:R-:W-:Y:S05]  /*a7c0*/  RET.REL.NODEC R2 `(_ZN7cutlass13device_kernelINS_4gemm6kernel13GemmUniversalIN4cute5tupleIJiiiiEEENS1_10collective13CollectiveMmaINS1_35MainloopSm100TmaUmmaWarpSpecializedILi13ELi2ELi4ENS5_IJNS4_1CILi4EEESB_NSA_ILi1EEEEEEEENS5_IJNSA_ILi128EEESF_NSA_ILi64EEEEEENS_6half_tENS5_IJlSC_lEEESI_SJ_NS4_8TiledMMAINS4_8MMA_AtomIJNS4_26SM100_MMA_F16BF16_2x1SM_SSISI_SI_fLi128ELi128ELNS4_4UMMA5MajorE0ELSO_0ELNSN_7ScaleInE0ELSP_0EEEEEENS4_6LayoutINS5_IJSC_SC_SC_EEENS5_IJNSA_ILi0EEESU_SU_EEEEENS5_IJNS4_10UnderscoreESX_SX_EEEEENS4_28SM100_TMA_2SM_LOAD_MULTICASTENS4_14ComposedLayoutINS4_7SwizzleILi3ELi4ELi3EEENS4_18smem_ptr_flag_bitsILi16EEENSS_INS5_IJNSA_ILi8EEESG_EEENS5_IJSG_SC_EEEEEEEvNS4_8identityES10_S1A_vS1B_EENS_8epilogue10collective18CollectiveEpilogueINS1D_23Sm100TmaWarpSpecializedILi4ELi2ELi16ELb1ELb0EEEJNS5_IJSG_SF_SG_EEENS5_IJNSS_ISG_SC_EENSS_INS5_IJNSA_ILi16EEENSA_ILi2EEEEEENS5_IJSC_SG_EEEEEEEESI_SJ_SI_SJ_NS1D_6fusion15FusionCallbacksIS1H_NS1Q_17LinearCombinationISI_fSI_fLNS_15FloatRoundStyleE2EEES1I_S1P_JEEENS4_5SM1004TMEM4LOAD26SM100_TMEM_LOAD_32dp32b16xENS4_13SM90_TMA_LOADENS11_INS12_ILi1ELi4ELi3EEES15_NSS_INS5_IJS16_S1K_EEENS5_IJS1K_SC_EEEEEEENS4_39AutoVectorizingCopyWithAssumedAlignmentILi128EEENS4_14SM90_TMA_STOREES25_S27_S27_EEEvvEEEEvNT_6ParamsE) ;  /* 0xffffff58020c7950 */ /* 0x000fea0003c3ffff */
.L_x_224:
[----:B------:R-:W-:-:S00]  /*a7d0*/  BRA `(.L_x_224) ;  /* 0xfffffffc00fc7947 */ /* 0x000fc0000383ffff */
[----:B------:R-:W-:-:S00]  /*a7e0*/  NOP ;  /* 0x0000000000007918 */ /* 0x000fc00000000000 */
        /* <DEDUP_REMOVED lines=9> */
.L_x_225:


//--------------------- .nv.global.init           --------------------------
	.section	.nv.global.init,"aw",@progbits
.nv.global.init:
	.type		$str$27,@object
	.size		$str$27,($str$28 - $str$27)
$str$27:
        /*0000*/ 	.byte	0x28, 0x61, 0x64, 0x64, 0x72, 0x65, 0x73, 0x73, 0x20, 0x26, 0x20, 0x6d, 0x61, 0x73, 0x6b, 0x29
        /*0010*/ 	.byte	0x20, 0x3d, 0x3d, 0x20, 0x30, 0x00
	.type		$str$28,@object
	.size		$str$28,($str$26 - $str$28)
$str$28:
        /*0016*/ 	.byte	0x2f, 0x74, 0x6d, 0x70, 0x2f, 0x63, 0x75, 0x74, 0x6c, 0x61, 0x73, 0x73, 0x5f, 0x73, 0x77, 0x65
        /*0026*/ 	.byte	0x65, 0x70, 0x5f, 0x73, 0x72, 0x63, 0x2f, 0x69, 0x6e, 0x63, 0x6c, 0x75, 0x64, 0x65, 0x2f, 0x63
        /*0036*/ 	.byte	0x75, 0x74, 0x65, 0x2f, 0x70, 0x6f, 0x69, 0x6e, 0x74, 0x65, 0x72, 0x5f, 0x66, 0x6c, 0x61, 0x67
        /*0046*/ 	.byte	0x67, 0x65, 0x64, 0x2e, 0x68, 0x70, 0x70, 0x00
	.type		$str$26,@object
	.size		$str$26,($str$25 - $str$26)
$str$26:
        /*004e*/ 	.byte	0x2f, 0x74, 0x6d, 0x70, 0x2f, 0x63, 0x75, 0x74, 0x6c, 0x61, 0x73, 0x73, 0x5f, 0x73, 0x77, 0x65
        /*005e*/ 	.byte	0x65, 0x70, 0x5f, 0x73, 0x72, 0x63, 0x2f, 0x69, 0x6e, 0x63, 0x6c, 0x75, 0x64, 0x65, 0x2f, 0x63
        /*006e*/ 	.byte	0x75, 0x74, 0x65, 0x2f, 0x61, 0x74, 0x6f, 0x6d, 0x2f, 0x63, 0x6f, 0x70, 0x79, 0x5f, 0x74, 0x72
        /*007e*/ 	.byte	0x61, 0x69, 0x74, 0x73, 0x5f, 0x73, 0x6d, 0x31, 0x30, 0x30, 0x2e, 0x68, 0x70, 0x70, 0x00
	.type		$str$25,@object
	.size		$str$25,(__unnamed_1 - $str$25)
$str$25:
        /*008d*/ 	.byte	0x28, 0x28, 0x75, 0x69, 0x6e, 0x74, 0x33, 0x32, 0x5f, 0x74, 0x28, 0x74, 0x68, 0x72, 0x65, 0x61
        /*009d*/ 	.byte	0x64, 0x49, 0x64, 0x78, 0x2e, 0x78, 0x29, 0x20, 0x2f, 0x20, 0x33, 0x32, 0x29, 0x20, 0x25, 0x20
        /*00ad*/ 	.byte	0x34, 0x29, 0x20, 0x3d, 0x3d, 0x20, 0x28, 0x28, 0x28, 0x74, 0x6d, 0x65, 0x6d, 0x5f, 0x61, 0x64
        /*00bd*/ 	.byte	0x64, 0x72, 0x20, 0x3e, 0x3e, 0x20, 0x31, 0x36, 0x29, 0x20, 0x2f, 0x20, 0x33, 0x32, 0x29, 0x20
        /*00cd*/ 	.byte	0x25, 0x20, 0x34, 0x29, 0x00
	.type		__unnamed_1,@object
	.size		__unnamed_1,(__unnamed_2 - __unnamed_1)
__unnamed_1:
        /*00d2*/ 	.byte	0x61, 0x75, 0x74, 0x6f, 0x20, 0x63, 0x75, 0x74, 0x65, 0x3a, 0x3a, 0x61, 0x73, 0x5f, 0x70, 0x6f
        /* <DEDUP_REMOVED lines=24> */
        /*0262*/ 	.byte	0x34, 0x38, 0x3e, 0x3e, 0x3e, 0x3e, 0x5d, 0x00
	.type		__unnamed_2,@object
	.size		__unnamed_2,(.L_2 - __unnamed_2)
__unnamed_2:
        /* <DEDUP_REMOVED lines=40> */
        /*04ea*/ 	.byte	0x3a, 0x3a, 0x43, 0x3c, 0x30, 0x3e, 0x3e, 0x3e, 0x3e, 0x5d, 0x00
.L_2:


//--------------------- .nv.shared._ZN7cutlass13device_kernelINS_4gemm6kernel13GemmUniversalIN4cute5tupleIJiiiiEEENS1_10collective13CollectiveMmaINS1_35MainloopSm100TmaUmmaWarpSpecializedILi13ELi2ELi4ENS5_IJNS4_1CILi4EEESB_NSA_ILi1EEEEEEEENS5_IJNSA_ILi128EEESF_NSA_ILi64EEEEEENS_6half_tENS5_IJlSC_lEEESI_SJ_NS4_8TiledMMAINS4_8MMA_AtomIJNS4_26SM100_MMA_F16BF16_2x1SM_SSISI_SI_fLi128ELi128ELNS4_4UMMA5MajorE0ELSO_0ELNSN_7ScaleInE0ELSP_0EEEEEENS4_6LayoutINS5_IJSC_SC_SC_EEENS5_IJNSA_ILi0EEESU_SU_EEEEENS5_IJNS4_10UnderscoreESX_SX_EEEEENS4_28SM100_TMA_2SM_LOAD_MULTICASTENS4_14ComposedLayoutINS4_7SwizzleILi3ELi4ELi3EEENS4_18smem_ptr_flag_bitsILi16EEENSS_INS5_IJNSA_ILi8EEESG_EEENS5_IJSG_SC_EEEEEEEvNS4_8identityES10_S1A_vS1B_EENS_8epilogue10collective18CollectiveEpilogueINS1D_23Sm100TmaWarpSpecializedILi4ELi2ELi16ELb1ELb0EEEJNS5_IJSG_SF_SG_EEENS5_IJNSS_ISG_SC_EENSS_INS5_IJNSA_ILi16EEENSA_ILi2EEEEEENS5_IJSC_SG_EEEEEEEESI_SJ_SI_SJ_NS1D_6fusion15FusionCallbacksIS1H_NS1Q_17LinearCombinationISI_fSI_fLNS_15FloatRoundStyleE2EEES1I_S1P_JEEENS4_5SM1004TMEM4LOAD26SM100_TMEM_LOAD_32dp32b16xENS4_13SM90_TMA_LOADENS11_INS12_ILi1ELi4ELi3EEES15_NSS_INS5_IJS16_S1K_EEENS5_IJS1K_SC_EEEEEEENS4_39AutoVectorizingCopyWithAssumedAlignmentILi128EEENS4_14SM90_TMA_STOREES25_S27_S27_EEEvvEEEEvNT_6ParamsE --------------------------
	.section	.nv.shared._ZN7cutlass13device_kernelINS_4gemm6kernel13GemmUniversalIN4cute5tupleIJiiiiEEENS1_10collective13CollectiveMmaINS1_35MainloopSm100TmaUmmaWarpSpecializedILi13ELi2ELi4ENS5_IJNS4_1CILi4EEESB_NSA_ILi1EEEEEEEENS5_IJNSA_ILi128EEESF_NSA_ILi64EEEEEENS_6half_tENS5_IJlSC_lEEESI_SJ_NS4_8TiledMMAINS4_8MMA_AtomIJNS4_26SM100_MMA_F16BF16_2x1SM_SSISI_SI_fLi128ELi128ELNS4_4UMMA5MajorE0ELSO_0ELNSN_7ScaleInE0ELSP_0EEEEEENS4_6LayoutINS5_IJSC_SC_SC_EEENS5_IJNSA_ILi0EEESU_SU_EEEEENS5_IJNS4_10UnderscoreESX_SX_EEEEENS4_28SM100_TMA_2SM_LOAD_MULTICASTENS4_14ComposedLayoutINS4_7SwizzleILi3ELi4ELi3EEENS4_18smem_ptr_flag_bitsILi16EEENSS_INS5_IJNSA_ILi8EEESG_EEENS5_IJSG_SC_EEEEEEEvNS4_8identityES10_S1A_vS1B_EENS_8epilogue10collective18CollectiveEpilogueINS1D_23Sm100TmaWarpSpecializedILi4ELi2ELi16ELb1ELb0EEEJNS5_IJSG_SF_SG_EEENS5_IJNSS_ISG_SC_EENSS_INS5_IJNSA_ILi16EEENSA_ILi2EEEEEENS5_IJSC_SG_EEEEEEEESI_SJ_SI_SJ_NS1D_6fusion15FusionCallbacksIS1H_NS1Q_17LinearCombinationISI_fSI_fLNS_15FloatRoundStyleE2EEES1I_S1P_JEEENS4_5SM1004TMEM4LOAD26SM100_TMEM_LOAD_32dp32b16xENS4_13SM90_TMA_LOADENS11_INS12_ILi1ELi4ELi3EEES15_NSS_INS5_IJS16_S1K_EEENS5_IJS1K_SC_EEEEEEENS4_39AutoVectorizingCopyWithAssumedAlignmentILi128EEENS4_14SM90_TMA_STOREES25_S27_S27_EEEvvEEEEvNT_6ParamsE,"aw",@nobits
	.sectionflags	@""
	.align	16
	.zero		1024


//--------------------- .nv.shared.reserved.0     --------------------------
	.section	.nv.shared.reserved.0,"aw",@nobits
	.weak		__nv_reservedSMEM_offset_0_alias
	.size		__nv_reservedSMEM_offset_0_alias, 0, 64
	.other		__nv_reservedSMEM_offset_0_alias,@"STO_CUDA_RESERVED_SHARED STV_DEFAULT"
__nv_reservedSMEM_offset_0_alias:
	.zero		0
.nv.shared.reserved.0:
	.zero		64
	.weak		__nv_reservedSMEM_tcgen05_partition
	.type		__nv_reservedSMEM_tcgen05_partition,@object
	.size		__nv_reservedSMEM_tcgen05_partition,(.L_0 - __nv_reservedSMEM_tcgen05_partition)
__nv_reservedSMEM_tcgen05_partition:
	.zero		32
.L_0:


//--------------------- .nv.global                --------------------------
	.section	.nv.global,"aw",@nobits
.nv.global:
	.type		_ZN40_INTERNAL_f8878834_4_k_cu_c2a5912b_317064cute1_E,@object
	.size		_ZN40_INTERNAL_f8878834_4_k_cu_c2a5912b_317064cute1_E,(_ZN40_INTERNAL_f8878834_4_k_cu_c2a5912b_317064cuda3std3__45__cpo6cbeginE - _ZN40_INTERNAL_f8878834_4_k_cu_c2a5912b_317064cute1_E)
_ZN40_INTERNAL_f8878834_4_k_cu_c2a5912b_317064cute1_E:
	.zero		1
	.type		_ZN40_INTERNAL_f8878834_4_k_cu_c2a5912b_317064cuda3std3__45__cpo6cbeginE,@object
	.size		_ZN40_INTERNAL_f8878834_4_k_cu_c2a5912b_317064cuda3std3__45__cpo6cbeginE,(_ZN40_INTERNAL_f8878834_4_k_cu_c2a5912b_317064cuda3std3__48in_placeE - _ZN40_INTERNAL_f8878834_4_k_cu_c2a5912b_317064cuda3std3__45__cpo6cbeginE)
_ZN40_INTERNAL_f8878834_4_k_cu_c2a5912b_317064cuda3std3__45__cpo6cbeginE:
	.zero		1
	.type		_ZN40_INTERNAL_f8878834_4_k_cu_c2a5912b_317064cuda3std3__48in_placeE,@object
	.size		_ZN40_INTERNAL_f8878834_4_k_cu_c2a5912b_317064cuda3std3__48in_placeE,(_ZN40_INTERNAL_f8878834_4_k_cu_c2a5912b_317064cuda3std6ranges3__45__cpo9iter_moveE - _ZN40_INTERNAL_f8878834_4_k_cu_c2a5912b_317064cuda3std3__48in_placeE)
_ZN40_INTERNAL_f8878834_4_k_cu_c2a5912b_317064cuda3std3__48in_placeE:
	.zero		1
	.type		_ZN40_INTERNAL_f8878834_4_k_cu_c2a5912b_317064cuda3std6ranges3__45__cpo9iter_moveE,@object
	.size		_ZN40_INTERNAL_f8878834_4_k_cu_c2a5912b_317064cuda3std6ranges3__45__cpo9iter_moveE,(_ZN40_INTERNAL_f8878834_4_k_cu_c2a5912b_317064cuda3std3__45__cpo5beginE - _ZN40_INTERNAL_f8878834_4_k_cu_c2a5912b_317064cuda3std6ranges3__45__cpo9iter_moveE)
_ZN40_INTERNAL_f8878834_4_k_cu_c2a5912b_317064cuda3std6ranges3__45__cpo9iter_moveE:
	.zero		1
	.type		_ZN40_INTERNAL_f8878834_4_k_cu_c2a5912b_317064cuda3std3__45__cpo5beginE,@object
	.size		_ZN40_INTERNAL_f8878834_4_k_cu_c2a5912b_317064cuda3std3__45__cpo5beginE,(_ZN40_INTERNAL_f8878834_4_k_cu_c2a5912b_317064cuda3std3__442_GLOBAL__N__f8878834_4_k_cu_c2a5912b_317066ignoreE - _ZN40_INTERNAL_f8878834_4_k_cu_c2a5912b_317064cuda3std3__45__cpo5beginE)
_ZN40_INTERNAL_f8878834_4_k_cu_c2a5912b_317064cuda3std3__45__cpo5beginE:
	.zero		1
	.type		_ZN40_INTERNAL_f8878834_4_k_cu_c2a5912b_317064cuda3std3__442_GLOBAL__N__f8878834_4_k_cu_c2a5912b_317066ignoreE,@object
	.size		_ZN40_INTERNAL_f8878834_4_k_cu_c2a5912b_317064cuda3std3__442_GLOBAL__N__f8878834_4_k_cu_c2a5912b_317066ignoreE,(_ZN40_INTERNAL_f8878834_4_k_cu_c2a5912b_317064cute7productE - _ZN40_INTERNAL_f8878834_4_k_cu_c2a5912b_317064cuda3std3__442_GLOBAL__N__f8878834_4_k_cu_c2a5912b_317066ignoreE)
_ZN40_INTERNAL_f8878834_4_k_cu_c2a5912b_317064cuda3std3__442_GLOBAL__N__f8878834_4_k_cu_c2a5912b_317066ignoreE:
	.zero		1
	.type		_ZN40_INTERNAL_f8878834_4_k_cu_c2a5912b_317064cute7productE,@object
	.size		_ZN40_INTERNAL_f8878834_4_k_cu_c2a5912b_317064cute7productE,(_ZN40_INTERNAL_f8878834_4_k_cu_c2a5912b_317064cuda3std3__45__cpo3endE - _ZN40_INTERNAL_f8878834_4_k_cu_c2a5912b_317064cute7productE)
_ZN40_INTERNAL_f8878834_4_k_cu_c2a5912b_317064cute7productE:
	.zero		1
	.type		_ZN40_INTERNAL_f8878834_4_k_cu_c2a5912b_317064cuda3std3__45__cpo3endE,@object
	.size		_ZN40_INTERNAL_f8878834_4_k_cu_c2a5912b_317064cuda3std3__45__cpo3endE,(_ZN40_INTERNAL_f8878834_4_k_cu_c2a5912b_317064cuda3std3__419piecewise_constructE - _ZN40_INTERNAL_f8878834_4_k_cu_c2a5912b_317064cuda3std3__45__cpo3endE)
_ZN40_INTERNAL_f8878834_4_k_cu_c2a5912b_317064cuda3std3__45__cpo3endE:
	.zero		1
	.type		_ZN40_INTERNAL_f8878834_4_k_cu_c2a5912b_317064cuda3std3__419piecewise_constructE,@object
	.size		_ZN40_INTERNAL_f8878834_4_k_cu_c2a5912b_317064cuda3std3__419piecewise_constructE,(_ZN40_INTERNAL_f8878834_4_k_cu_c2a5912b_317064cuda3std3__45__cpo4cendE - _ZN40_INTERNAL_f8878834_4_k_cu_c2a5912b_317064cuda3std3__419piecewise_constructE)
_ZN40_INTERNAL_f8878834_4_k_cu_c2a5912b_317064cuda3std3__419piecewise_constructE:
	.zero		1
	.type		_ZN40_INTERNAL_f8878834_4_k_cu_c2a5912b_317064cuda3std3__45__cpo4cendE,@object
	.size		_ZN40_INTERNAL_f8878834_4_k_cu_c2a5912b_317064cuda3std3__45__cpo4cendE,(_ZN40_INTERNAL_f8878834_4_k_cu_c2a5912b_317064cuda3std6ranges3__45__cpo4swapE - _ZN40_INTERNAL_f8878834_4_k_cu_c2a5912b_317064cuda3std3__45__cpo4cendE)
_ZN40_INTERNAL_f8878834_4_k_cu_c2a5912b_317064cuda3std3__45__cpo4cendE:
	.zero		1
	.type		_ZN40_INTERNAL_f8878834_4_k_cu_c2a5912b_317064cuda3std6ranges3__45__cpo4swapE,@object
	.size		_ZN40_INTERNAL_f8878834_4_k_cu_c2a5912b_317064cuda3std6ranges3__45__cpo4swapE,(.L_10 - _ZN40_INTERNAL_f8878834_4_k_cu_c2a5912b_317064cuda3std6ranges3__45__cpo4swapE)
_ZN40_INTERNAL_f8878834_4_k_cu_c2a5912b_317064cuda3std6ranges3__45__cpo4swapE:
	.zero		1
.L_10:


//--------------------- .nv.constant0._ZN7cutlass13device_kernelINS_4gemm6kernel13GemmUniversalIN4cute5tupleIJiiiiEEENS1_10collective13CollectiveMmaINS1_35MainloopSm100TmaUmmaWarpSpecializedILi13ELi2ELi4ENS5_IJNS4_1CILi4EEESB_NSA_ILi1EEEEEEEENS5_IJNSA_ILi128EEESF_NSA_ILi64EEEEEENS_6half_tENS5_IJlSC_lEEESI_SJ_NS4_8TiledMMAINS4_8MMA_AtomIJNS4_26SM100_MMA_F16BF16_2x1SM_SSISI_SI_fLi128ELi128ELNS4_4UMMA5MajorE0ELSO_0ELNSN_7ScaleInE0ELSP_0EEEEEENS4_6LayoutINS5_IJSC_SC_SC_EEENS5_IJNSA_ILi0EEESU_SU_EEEEENS5_IJNS4_10UnderscoreESX_SX_EEEEENS4_28SM100_TMA_2SM_LOAD_MULTICASTENS4_14ComposedLayoutINS4_7SwizzleILi3ELi4ELi3EEENS4_18smem_ptr_flag_bitsILi16EEENSS_INS5_IJNSA_ILi8EEESG_EEENS5_IJSG_SC_EEEEEEEvNS4_8identityES10_S1A_vS1B_EENS_8epilogue10collective18CollectiveEpilogueINS1D_23Sm100TmaWarpSpecializedILi4ELi2ELi16ELb1ELb0EEEJNS5_IJSG_SF_SG_EEENS5_IJNSS_ISG_SC_EENSS_INS5_IJNSA_ILi16EEENSA_ILi2EEEEEENS5_IJSC_SG_EEEEEEEESI_SJ_SI_SJ_NS1D_6fusion15FusionCallbacksIS1H_NS1Q_17LinearCombinationISI_fSI_fLNS_15FloatRoundStyleE2EEES1I_S1P_JEEENS4_5SM1004TMEM4LOAD26SM100_TMEM_LOAD_32dp32b16xENS4_13SM90_TMA_LOADENS11_INS12_ILi1ELi4ELi3EEES15_NSS_INS5_IJS16_S1K_EEENS5_IJS1K_SC_EEEEEEENS4_39AutoVectorizingCopyWithAssumedAlignmentILi128EEENS4_14SM90_TMA_STOREES25_S27_S27_EEEvvEEEEvNT_6ParamsE --------------------------
	.section	.nv.constant0._ZN7cutlass13device_kernelINS_4gemm6kernel13GemmUniversalIN4cute5tupleIJiiiiEEENS1_10collective13CollectiveMmaINS1_35MainloopSm100TmaUmmaWarpSpecializedILi13ELi2ELi4ENS5_IJNS4_1CILi4EEESB_NSA_ILi1EEEEEEEENS5_IJNSA_ILi128EEESF_NSA_ILi64EEEEEENS_6half_tENS5_IJlSC_lEEESI_SJ_NS4_8TiledMMAINS4_8MMA_AtomIJNS4_26SM100_MMA_F16BF16_2x1SM_SSISI_SI_fLi128ELi128ELNS4_4UMMA5MajorE0ELSO_0ELNSN_7ScaleInE0ELSP_0EEEEEENS4_6LayoutINS5_IJSC_SC_SC_EEENS5_IJNSA_ILi0EEESU_SU_EEEEENS5_IJNS4_10UnderscoreESX_SX_EEEEENS4_28SM100_TMA_2SM_LOAD_MULTICASTENS4_14ComposedLayoutINS4_7SwizzleILi3ELi4ELi3EEENS4_18smem_ptr_flag_bitsILi16EEENSS_INS5_IJNSA_ILi8EEESG_EEENS5_IJSG_SC_EEEEEEEvNS4_8identityES10_S1A_vS1B_EENS_8epilogue10collective18CollectiveEpilogueINS1D_23Sm100TmaWarpSpecializedILi4ELi2ELi16ELb1ELb0EEEJNS5_IJSG_SF_SG_EEENS5_IJNSS_ISG_SC_EENSS_INS5_IJNSA_ILi16EEENSA_ILi2EEEEEENS5_IJSC_SG_EEEEEEEESI_SJ_SI_SJ_NS1D_6fusion15FusionCallbacksIS1H_NS1Q_17LinearCombinationISI_fSI_fLNS_15FloatRoundStyleE2EEES1I_S1P_JEEENS4_5SM1004TMEM4LOAD26SM100_TMEM_LOAD_32dp32b16xENS4_13SM90_TMA_LOADENS11_INS12_ILi1ELi4ELi3EEES15_NSS_INS5_IJS16_S1K_EEENS5_IJS1K_SC_EEEEEEENS4_39AutoVectorizingCopyWithAssumedAlignmentILi128EEENS4_14SM90_TMA_STOREES25_S27_S27_EEEvvEEEEvNT_6ParamsE,"a",@progbits
	.sectionflags	@""
	.align	4
.nv.constant0._ZN7cutlass13device_kernelINS_4gemm6kernel13GemmUniversalIN4cute5tupleIJiiiiEEENS1_10collective13CollectiveMmaINS1_35MainloopSm100TmaUmmaWarpSpecializedILi13ELi2ELi4ENS5_IJNS4_1CILi4EEESB_NSA_ILi1EEEEEEEENS5_IJNSA_ILi128EEESF_NSA_ILi64EEEEEENS_6half_tENS5_IJlSC_lEEESI_SJ_NS4_8TiledMMAINS4_8MMA_AtomIJNS4_26SM100_MMA_F16BF16_2x1SM_SSISI_SI_fLi128ELi128ELNS4_4UMMA5MajorE0ELSO_0ELNSN_7ScaleInE0ELSP_0EEEEEENS4_6LayoutINS5_IJSC_SC_SC_EEENS5_IJNSA_ILi0EEESU_SU_EEEEENS5_IJNS4_10UnderscoreESX_SX_EEEEENS4_28SM100_TMA_2SM_LOAD_MULTICASTENS4_14ComposedLayoutINS4_7SwizzleILi3ELi4ELi3EEENS4_18smem_ptr_flag_bitsILi16EEENSS_INS5_IJNSA_ILi8EEESG_EEENS5_IJSG_SC_EEEEEEEvNS4_8identityES10_S1A_vS1B_EENS_8epilogue10collective18CollectiveEpilogueINS1D_23Sm100TmaWarpSpecializedILi4ELi2ELi16ELb1ELb0EEEJNS5_IJSG_SF_SG_EEENS5_IJNSS_ISG_SC_EENSS_INS5_IJNSA_ILi16EEENSA_ILi2EEEEEENS5_IJSC_SG_EEEEEEEESI_SJ_SI_SJ_NS1D_6fusion15FusionCallbacksIS1H_NS1Q_17LinearCombinationISI_fSI_fLNS_15FloatRoundStyleE2EEES1I_S1P_JEEENS4_5SM1004TMEM4LOAD26SM100_TMEM_LOAD_32dp32b16xENS4_13SM90_TMA_LOADENS11_INS12_ILi1ELi4ELi3EEES15_NSS_INS5_IJS16_S1K_EEENS5_IJS1K_SC_EEEEEEENS4_39AutoVectorizingCopyWithAssumedAlignmentILi128EEENS4_14SM90_TMA_STOREES25_S27_S27_EEEvvEEEEvNT_6ParamsE:
	.zero		2944


//--------------------- SYMBOLS --------------------------

	.type		.nv.reservedSmem.offset0,@object
	.size		.nv.reservedSmem.offset0,0x4
	.type		.nv.reservedSmem.cap,@object
	.size		.nv.reservedSmem.cap,0x4
	.type		__assertfail,@function
